//
// Generated by NVIDIA NVVM Compiler
//
// Compiler Build ID: CL-36424714
// Cuda compilation tools, release 13.0, V13.0.88
// Based on NVVM 20.0.0
//

.version 9.0
.target sm_100
.address_size 64

	// .globl	_Z6kernelPbPKmm

.visible .entry _Z6kernelPbPKmm(
	.param .u64 .ptr .align 1 _Z6kernelPbPKmm_param_0,
	.param .u64 .ptr .align 1 _Z6kernelPbPKmm_param_1,
	.param .u64 _Z6kernelPbPKmm_param_2
)
{
	.local .align 1 .b8 	__local_depot0[13];
	.reg .b64 	%SP;
	.reg .b64 	%SPL;
	.reg .pred 	%p<99>;
	.reg .b16 	%rs<26>;
	.reg .b32 	%r<977>;
	.reg .b32 	%f<4>;
	.reg .b64 	%rd<122>;

	mov.u64 	%SPL, __local_depot0;
	ld.param.u64 	%rd33, [_Z6kernelPbPKmm_param_1];
	ld.param.u64 	%rd34, [_Z6kernelPbPKmm_param_2];
	mov.u32 	%r194, %ctaid.x;
	mov.u32 	%r195, %ntid.x;
	mov.u32 	%r196, %tid.x;
	mad.lo.s32 	%r197, %r194, %r195, %r196;
	cvt.u64.u32 	%rd1, %r197;
	setp.le.u64 	%p9, %rd34, %rd1;
	@%p9 bra 	$L__BB0_62;
	cvta.to.global.u64 	%rd35, %rd33;
	shl.b64 	%rd36, %rd1, 3;
	add.s64 	%rd37, %rd35, %rd36;
	ld.global.u64 	%rd2, [%rd37];
	add.u64 	%rd3, %SPL, 0;
	mov.b16 	%rs4, 2;
	st.local.u8 	[%rd3], %rs4;
	mov.b16 	%rs5, 3;
	st.local.u8 	[%rd3+1], %rs5;
	mov.b16 	%rs6, 5;
	st.local.u8 	[%rd3+2], %rs6;
	mov.b16 	%rs7, 7;
	st.local.u8 	[%rd3+3], %rs7;
	mov.b16 	%rs8, 11;
	st.local.u8 	[%rd3+4], %rs8;
	mov.b16 	%rs9, 13;
	st.local.u8 	[%rd3+5], %rs9;
	mov.b16 	%rs10, 17;
	st.local.u8 	[%rd3+6], %rs10;
	mov.b16 	%rs11, 19;
	st.local.u8 	[%rd3+7], %rs11;
	mov.b16 	%rs12, 23;
	st.local.u8 	[%rd3+8], %rs12;
	mov.b16 	%rs13, 29;
	st.local.u8 	[%rd3+9], %rs13;
	mov.b16 	%rs14, 31;
	st.local.u8 	[%rd3+10], %rs14;
	mov.b16 	%rs15, 37;
	st.local.u8 	[%rd3+11], %rs15;
	mov.b16 	%rs16, 41;
	st.local.u8 	[%rd3+12], %rs16;
	setp.gt.u64 	%p10, %rd2, 41;
	@%p10 bra 	$L__BB0_4;
	setp.lt.u64 	%p11, %rd2, 2;
	mov.b16 	%rs25, 0;
	@%p11 bra 	$L__BB0_61;
	and.b64  	%rd39, %rd2, 62;
	setp.eq.s64 	%p12, %rd39, 2;
	and.b64  	%rd40, %rd2, 61;
	setp.eq.s64 	%p13, %rd40, 5;
	or.pred  	%p14, %p12, %p13;
	setp.eq.s64 	%p15, %rd2, 11;
	or.pred  	%p16, %p14, %p15;
	setp.eq.s64 	%p17, %rd2, 13;
	or.pred  	%p18, %p16, %p17;
	setp.eq.s64 	%p19, %rd40, 17;
	or.pred  	%p20, %p18, %p19;
	setp.eq.s64 	%p21, %rd2, 23;
	or.pred  	%p22, %p20, %p21;
	setp.eq.s64 	%p23, %rd40, 29;
	or.pred  	%p24, %p22, %p23;
	setp.eq.s64 	%p25, %rd2, 37;
	or.pred  	%p26, %p24, %p25;
	setp.eq.s64 	%p27, %rd2, 41;
	or.pred  	%p28, %p26, %p27;
	mov.b16 	%rs25, 1;
	@%p28 bra 	$L__BB0_61;
$L__BB0_4:
	and.b64  	%rd41, %rd2, 1;
	setp.eq.b64 	%p29, %rd41, 1;
	not.pred 	%p30, %p29;
	mov.b16 	%rs19, 0;
	mov.u16 	%rs25, %rs19;
	@%p30 bra 	$L__BB0_61;
	add.s64 	%rd4, %rd2, -1;
	mov.b64 	%rd110, 0;
	mov.u64 	%rd109, %rd4;
$L__BB0_6:
	mov.u64 	%rd6, %rd110;
	shr.u64 	%rd7, %rd109, 1;
	add.s64 	%rd110, %rd6, 1;
	and.b64  	%rd43, %rd109, 2;
	setp.eq.s64 	%p31, %rd43, 0;
	mov.u64 	%rd109, %rd7;
	@%p31 bra 	$L__BB0_6;
	shr.u64 	%rd44, %rd2, 32;
	setp.lt.u64 	%p32, %rd2, 4294967296;
	selp.b64 	%rd45, %rd2, %rd44, %p32;
	cvt.u32.u64 	%r199, %rd45;
	max.u64 	%rd46, %rd2, 4294967296;
	cvt.u32.u64 	%r200, %rd46;
	selp.b32 	%r201, 96, 64, %p32;
	clz.b32 	%r1, %r199;
	add.s32 	%r2, %r1, %r201;
	shf.l.wrap.b32 	%r3, %r200, %r199, %r1;
	and.b32  	%r4, %r1, 31;
	shl.b32 	%r202, %r200, %r4;
	cvt.u64.u32 	%rd9, %r202;
	mov.b32 	%r203, 17185;
	mov.b32 	%r204, 63;
	prmt.b32 	%r205, %r3, %r204, %r203;
	mov.b32 	%f1, %r205;
	cvt.u16.u32 	%rs20, %r2;
	and.b16  	%rs1, %rs20, 32;
	and.b16  	%rs2, %rs20, 64;
	mov.b32 	%r903, 0;
	rcp.approx.f32 	%f3, %f1;
$L__BB0_8:
	cvt.u64.u32 	%rd47, %r903;
	add.s64 	%rd48, %rd3, %rd47;
	ld.local.u8 	%rd10, [%rd48];
	and.b64  	%rd49, %rd2, -4294967296;
	setp.ne.s64 	%p33, %rd49, 0;
	@%p33 bra 	$L__BB0_10;
	cvt.u32.u64 	%r206, %rd2;
	cvt.u32.u64 	%r207, %rd10;
	rem.u32 	%r208, %r207, %r206;
	cvt.u64.u32 	%rd113, %r208;
	bra.uni 	$L__BB0_11;
$L__BB0_10:
	rem.u64 	%rd113, %rd10, %rd2;
$L__BB0_11:
	mov.b64 	%rd121, 1;
	mov.u64 	%rd114, %rd7;
$L__BB0_12:
	and.b64  	%rd51, %rd114, 1;
	setp.eq.b64 	%p34, %rd51, 1;
	not.pred 	%p35, %p34;
	@%p35 bra 	$L__BB0_22;
	cvt.u32.u64 	%r241, %rd9;
	mul.lo.s64 	%rd52, %rd121, %rd113;
	cvt.u32.u64 	%r249, %rd52;
	{ .reg .b32 tmp; mov.b64 {tmp, %r250}, %rd52; }
	mul.hi.u64 	%rd53, %rd121, %rd113;
	cvt.u32.u64 	%r251, %rd53;
	{ .reg .b32 tmp; mov.b64 {tmp, %r252}, %rd53; }
	shl.b32 	%r909, %r249, %r4;
	shf.l.wrap.b32 	%r908, %r249, %r250, %r1;
	shf.l.wrap.b32 	%r907, %r250, %r251, %r1;
	shf.l.wrap.b32 	%r906, %r251, %r252, %r1;
	mov.b32 	%r904, 0;
	shf.l.wrap.b32 	%r905, %r252, %r904, %r1;
	mov.b32 	%r253, %f3;
	shl.b32 	%r254, %r253, 9;
	add.s32 	%r210, %r254, -512;
	mul.hi.u32 	%r255, %r210, %r241;
	cvt.u64.u32 	%rd54, %r255;
	mul.wide.u32 	%rd55, %r210, %r3;
	add.s64 	%rd56, %rd9, %rd54;
	add.s64 	%rd57, %rd56, %rd55;
	neg.s32 	%r256, %r3;
	cvt.u64.u32 	%rd58, %r256;
	shl.b64 	%rd59, %rd58, 32;
	sub.s64 	%rd60, %rd59, %rd57;
	cvt.u32.u64 	%r226, %rd60;
	{ .reg .b32 tmp; mov.b64 {tmp, %r229}, %rd60; }
	setp.gt.s64 	%p36, %rd60, -1;
	selp.b32 	%r235, %r210, 0, %p36;
	shr.u64 	%rd61, %rd60, 63;
	cvt.u32.u64 	%r257, %rd61;
	xor.b32  	%r238, %r257, 1;
	mov.b32 	%r212, -2147483648;
	// begin inline asm
	mad.hi.cc.u32 %r209,%r210,%r226,%r212;
	// end inline asm
	// begin inline asm
	addc.u32 %r213,%r904,%r904;
	// end inline asm
	// begin inline asm
	mad.lo.cc.u32 %r216,%r210,%r229,%r209;
	// end inline asm
	// begin inline asm
	madc.hi.u32 %r220,%r210,%r229,%r213;
	// end inline asm
	// begin inline asm
	add.cc.u32 %r224,%r216,%r226;
	// end inline asm
	// begin inline asm
	addc.cc.u32 %r227,%r220,%r229;
	// end inline asm
	// begin inline asm
	addc.u32 %r230,%r904,%r904;
	// end inline asm
	// begin inline asm
	add.cc.u32 %r233,%r227,%r235;
	// end inline asm
	// begin inline asm
	addc.u32 %r236,%r230,%r238;
	// end inline asm
	setp.eq.s32 	%p37, %r236, 2;
	selp.b32 	%r258, -1, %r233, %p37;
	mul.hi.u32 	%r259, %r258, %r241;
	cvt.u64.u32 	%rd62, %r259;
	mul.wide.u32 	%rd63, %r258, %r3;
	add.s64 	%rd64, %rd63, %rd62;
	cvt.u32.u64 	%r240, %rd64;
	{ .reg .b32 tmp; mov.b64 {tmp, %r243}, %rd64; }
	// begin inline asm
	add.cc.u32 %r239,%r240,%r241;
	// end inline asm
	// begin inline asm
	addc.cc.u32 %r242,%r243,%r3;
	// end inline asm
	// begin inline asm
	addc.u32 %r245,%r904,%r904;
	// end inline asm
	setp.eq.s32 	%p38, %r245, 0;
	min.u32 	%r260, %r258, -2;
	add.s32 	%r261, %r260, 1;
	selp.b32 	%r11, %r261, %r258, %p38;
$L__BB0_14:
	.pragma "nounroll";
	cvt.u32.u64 	%r281, %rd9;
	// begin inline asm
	sub.cc.u32 %r262,%r907,%r281;
	// end inline asm
	// begin inline asm
	subc.cc.u32 %r265,%r906,%r3;
	// end inline asm
	mov.b32 	%r270, -2;
	// begin inline asm
	subc.u32 %r268,%r905,%r270;
	// end inline asm
	// begin inline asm
	mad.hi.u32 %r271,%r905,%r11,%r268;
	// end inline asm
	setp.lt.u32 	%p40, %r271, %r905;
	selp.b32 	%r914, -1, %r271, %p40;
	mov.b32 	%r302, 0;
	// begin inline asm
	mad.lo.cc.u32 %r275,%r914,%r281,%r302;
	// end inline asm
	// begin inline asm
	madc.hi.u32 %r279,%r914,%r281,%r302;
	// end inline asm
	// begin inline asm
	mad.lo.cc.u32 %r283,%r914,%r3,%r279;
	// end inline asm
	// begin inline asm
	madc.hi.u32 %r287,%r914,%r3,%r302;
	// end inline asm
	// begin inline asm
	sub.cc.u32 %r915,%r907,%r275;
	// end inline asm
	// begin inline asm
	subc.cc.u32 %r916,%r906,%r283;
	// end inline asm
	// begin inline asm
	subc.cc.u32 %r917,%r905,%r287;
	// end inline asm
	// begin inline asm
	addc.u32 %r300,%r302,%r302;
	// end inline asm
	setp.ne.s32 	%p41, %r300, 0;
	mov.pred 	%p95, 0;
	@%p41 bra 	$L__BB0_16;
	cvt.u32.u64 	%r305, %rd9;
	// begin inline asm
	add.cc.u32 %r915,%r915,%r305;
	// end inline asm
	// begin inline asm
	addc.cc.u32 %r916,%r916,%r3;
	// end inline asm
	mov.b32 	%r314, 0;
	// begin inline asm
	addc.cc.u32 %r917,%r917,%r314;
	// end inline asm
	// begin inline asm
	addc.u32 %r312,%r314,%r314;
	// end inline asm
	add.s32 	%r914, %r914, -1;
	setp.eq.s32 	%p95, %r312, 0;
$L__BB0_16:
	not.pred 	%p42, %p95;
	@%p42 bra 	$L__BB0_18;
	cvt.u32.u64 	%r317, %rd9;
	// begin inline asm
	add.cc.u32 %r915,%r915,%r317;
	// end inline asm
	// begin inline asm
	addc.cc.u32 %r916,%r916,%r3;
	// end inline asm
	mov.b32 	%r323, 0;
	// begin inline asm
	addc.u32 %r917,%r917,%r323;
	// end inline asm
	add.s32 	%r914, %r914, -1;
$L__BB0_18:
	mov.b32 	%r357, 0;
	// begin inline asm
	mad.lo.cc.u32 %r324,%r914,%r357,%r357;
	// end inline asm
	// begin inline asm
	madc.hi.u32 %r328,%r914,%r357,%r357;
	// end inline asm
	// begin inline asm
	mad.lo.cc.u32 %r332,%r914,%r357,%r328;
	// end inline asm
	// begin inline asm
	madc.hi.u32 %r336,%r914,%r357,%r357;
	// end inline asm
	// begin inline asm
	sub.cc.u32 %r918,%r909,%r324;
	// end inline asm
	// begin inline asm
	subc.cc.u32 %r907,%r908,%r332;
	// end inline asm
	// begin inline asm
	subc.cc.u32 %r906,%r915,%r336;
	// end inline asm
	// begin inline asm
	subc.cc.u32 %r905,%r916,%r357;
	// end inline asm
	// begin inline asm
	subc.cc.u32 %r352,%r917,%r357;
	// end inline asm
	// begin inline asm
	subc.u32 %r355,%r357,%r357;
	// end inline asm
	setp.ne.s32 	%p43, %r355, -1;
	@%p43 bra 	$L__BB0_20;
	cvt.u32.u64 	%r366, %rd9;
	mov.b32 	%r363, 0;
	// begin inline asm
	add.cc.u32 %r918,%r918,%r363;
	// end inline asm
	// begin inline asm
	addc.cc.u32 %r907,%r907,%r363;
	// end inline asm
	// begin inline asm
	addc.cc.u32 %r906,%r906,%r366;
	// end inline asm
	// begin inline asm
	addc.u32 %r905,%r905,%r3;
	// end inline asm
$L__BB0_20:
	add.s32 	%r904, %r904, 32;
	setp.le.u32 	%p44, %r904, %r2;
	mov.b32 	%r909, 0;
	mov.u32 	%r908, %r918;
	@%p44 bra 	$L__BB0_14;
	setp.eq.s32 	%p45, %r2, 128;
	setp.eq.s16 	%p46, %rs2, 0;
	setp.eq.s16 	%p47, %rs1, 0;
	shf.r.wrap.b32 	%r371, %r918, %r907, %r1;
	shf.r.wrap.b32 	%r372, %r907, %r906, %r1;
	shf.r.wrap.b32 	%r373, %r906, %r905, %r1;
	mov.b32 	%r374, 0;
	shf.r.wrap.b32 	%r375, %r905, %r374, %r1;
	selp.b32 	%r376, %r371, %r372, %p47;
	selp.b32 	%r377, %r372, %r373, %p47;
	selp.b32 	%r378, %r373, %r375, %p47;
	selp.b32 	%r379, %r375, 0, %p47;
	selp.b32 	%r380, %r376, %r378, %p46;
	selp.b32 	%r381, %r377, %r379, %p46;
	selp.b32 	%r382, -1, %r381, %p45;
	selp.b32 	%r383, -1, %r380, %p45;
	cvt.u64.u32 	%rd65, %r382;
	shl.b64 	%rd66, %rd65, 32;
	cvt.u64.u32 	%rd67, %r383;
	or.b64  	%rd121, %rd66, %rd67;
$L__BB0_22:
	cvt.u32.u64 	%r416, %rd9;
	mul.lo.s64 	%rd68, %rd113, %rd113;
	cvt.u32.u64 	%r424, %rd68;
	{ .reg .b32 tmp; mov.b64 {tmp, %r425}, %rd68; }
	mul.hi.u64 	%rd69, %rd113, %rd113;
	cvt.u32.u64 	%r426, %rd69;
	{ .reg .b32 tmp; mov.b64 {tmp, %r427}, %rd69; }
	shl.b32 	%r927, %r424, %r4;
	shf.l.wrap.b32 	%r926, %r424, %r425, %r1;
	shf.l.wrap.b32 	%r925, %r425, %r426, %r1;
	shf.l.wrap.b32 	%r924, %r426, %r427, %r1;
	mov.b32 	%r922, 0;
	shf.l.wrap.b32 	%r923, %r427, %r922, %r1;
	mov.b32 	%r428, %f3;
	shl.b32 	%r429, %r428, 9;
	add.s32 	%r56, %r429, -512;
	mul.hi.u32 	%r430, %r56, %r416;
	cvt.u64.u32 	%rd70, %r430;
	mul.wide.u32 	%rd71, %r56, %r3;
	add.s64 	%rd72, %rd9, %rd70;
	add.s64 	%rd73, %rd72, %rd71;
	neg.s32 	%r431, %r3;
	cvt.u64.u32 	%rd74, %r431;
	shl.b64 	%rd75, %rd74, 32;
	sub.s64 	%rd76, %rd75, %rd73;
	cvt.u32.u64 	%r401, %rd76;
	{ .reg .b32 tmp; mov.b64 {tmp, %r404}, %rd76; }
	setp.gt.s64 	%p48, %rd76, -1;
	selp.b32 	%r410, %r56, 0, %p48;
	shr.u64 	%rd77, %rd76, 63;
	cvt.u32.u64 	%r432, %rd77;
	xor.b32  	%r413, %r432, 1;
	mov.b32 	%r387, -2147483648;
	// begin inline asm
	mad.hi.cc.u32 %r384,%r56,%r401,%r387;
	// end inline asm
	// begin inline asm
	addc.u32 %r388,%r922,%r922;
	// end inline asm
	// begin inline asm
	mad.lo.cc.u32 %r391,%r56,%r404,%r384;
	// end inline asm
	// begin inline asm
	madc.hi.u32 %r395,%r56,%r404,%r388;
	// end inline asm
	// begin inline asm
	add.cc.u32 %r399,%r391,%r401;
	// end inline asm
	// begin inline asm
	addc.cc.u32 %r402,%r395,%r404;
	// end inline asm
	// begin inline asm
	addc.u32 %r405,%r922,%r922;
	// end inline asm
	// begin inline asm
	add.cc.u32 %r408,%r402,%r410;
	// end inline asm
	// begin inline asm
	addc.u32 %r411,%r405,%r413;
	// end inline asm
	setp.eq.s32 	%p49, %r411, 2;
	selp.b32 	%r433, -1, %r408, %p49;
	mul.hi.u32 	%r434, %r433, %r416;
	cvt.u64.u32 	%rd78, %r434;
	mul.wide.u32 	%rd79, %r433, %r3;
	add.s64 	%rd80, %rd79, %rd78;
	cvt.u32.u64 	%r415, %rd80;
	{ .reg .b32 tmp; mov.b64 {tmp, %r418}, %rd80; }
	// begin inline asm
	add.cc.u32 %r414,%r415,%r416;
	// end inline asm
	// begin inline asm
	addc.cc.u32 %r417,%r418,%r3;
	// end inline asm
	// begin inline asm
	addc.u32 %r420,%r922,%r922;
	// end inline asm
	setp.eq.s32 	%p50, %r420, 0;
	min.u32 	%r435, %r433, -2;
	add.s32 	%r436, %r435, 1;
	selp.b32 	%r61, %r436, %r433, %p50;
$L__BB0_23:
	.pragma "nounroll";
	cvt.u32.u64 	%r456, %rd9;
	// begin inline asm
	sub.cc.u32 %r437,%r925,%r456;
	// end inline asm
	// begin inline asm
	subc.cc.u32 %r440,%r924,%r3;
	// end inline asm
	mov.b32 	%r445, -2;
	// begin inline asm
	subc.u32 %r443,%r923,%r445;
	// end inline asm
	// begin inline asm
	mad.hi.u32 %r446,%r923,%r61,%r443;
	// end inline asm
	setp.lt.u32 	%p52, %r446, %r923;
	selp.b32 	%r932, -1, %r446, %p52;
	mov.b32 	%r477, 0;
	// begin inline asm
	mad.lo.cc.u32 %r450,%r932,%r456,%r477;
	// end inline asm
	// begin inline asm
	madc.hi.u32 %r454,%r932,%r456,%r477;
	// end inline asm
	// begin inline asm
	mad.lo.cc.u32 %r458,%r932,%r3,%r454;
	// end inline asm
	// begin inline asm
	madc.hi.u32 %r462,%r932,%r3,%r477;
	// end inline asm
	// begin inline asm
	sub.cc.u32 %r933,%r925,%r450;
	// end inline asm
	// begin inline asm
	subc.cc.u32 %r934,%r924,%r458;
	// end inline asm
	// begin inline asm
	subc.cc.u32 %r935,%r923,%r462;
	// end inline asm
	// begin inline asm
	addc.u32 %r475,%r477,%r477;
	// end inline asm
	setp.ne.s32 	%p53, %r475, 0;
	mov.pred 	%p96, 0;
	@%p53 bra 	$L__BB0_25;
	cvt.u32.u64 	%r480, %rd9;
	// begin inline asm
	add.cc.u32 %r933,%r933,%r480;
	// end inline asm
	// begin inline asm
	addc.cc.u32 %r934,%r934,%r3;
	// end inline asm
	mov.b32 	%r489, 0;
	// begin inline asm
	addc.cc.u32 %r935,%r935,%r489;
	// end inline asm
	// begin inline asm
	addc.u32 %r487,%r489,%r489;
	// end inline asm
	add.s32 	%r932, %r932, -1;
	setp.eq.s32 	%p96, %r487, 0;
$L__BB0_25:
	not.pred 	%p54, %p96;
	@%p54 bra 	$L__BB0_27;
	cvt.u32.u64 	%r492, %rd9;
	// begin inline asm
	add.cc.u32 %r933,%r933,%r492;
	// end inline asm
	// begin inline asm
	addc.cc.u32 %r934,%r934,%r3;
	// end inline asm
	mov.b32 	%r498, 0;
	// begin inline asm
	addc.u32 %r935,%r935,%r498;
	// end inline asm
	add.s32 	%r932, %r932, -1;
$L__BB0_27:
	mov.b32 	%r532, 0;
	// begin inline asm
	mad.lo.cc.u32 %r499,%r932,%r532,%r532;
	// end inline asm
	// begin inline asm
	madc.hi.u32 %r503,%r932,%r532,%r532;
	// end inline asm
	// begin inline asm
	mad.lo.cc.u32 %r507,%r932,%r532,%r503;
	// end inline asm
	// begin inline asm
	madc.hi.u32 %r511,%r932,%r532,%r532;
	// end inline asm
	// begin inline asm
	sub.cc.u32 %r936,%r927,%r499;
	// end inline asm
	// begin inline asm
	subc.cc.u32 %r925,%r926,%r507;
	// end inline asm
	// begin inline asm
	subc.cc.u32 %r924,%r933,%r511;
	// end inline asm
	// begin inline asm
	subc.cc.u32 %r923,%r934,%r532;
	// end inline asm
	// begin inline asm
	subc.cc.u32 %r527,%r935,%r532;
	// end inline asm
	// begin inline asm
	subc.u32 %r530,%r532,%r532;
	// end inline asm
	setp.ne.s32 	%p55, %r530, -1;
	@%p55 bra 	$L__BB0_29;
	cvt.u32.u64 	%r541, %rd9;
	mov.b32 	%r538, 0;
	// begin inline asm
	add.cc.u32 %r936,%r936,%r538;
	// end inline asm
	// begin inline asm
	addc.cc.u32 %r925,%r925,%r538;
	// end inline asm
	// begin inline asm
	addc.cc.u32 %r924,%r924,%r541;
	// end inline asm
	// begin inline asm
	addc.u32 %r923,%r923,%r3;
	// end inline asm
$L__BB0_29:
	add.s32 	%r922, %r922, 32;
	setp.le.u32 	%p56, %r922, %r2;
	mov.b32 	%r927, 0;
	mov.u32 	%r926, %r936;
	@%p56 bra 	$L__BB0_23;
	setp.eq.s32 	%p57, %r2, 128;
	setp.eq.s16 	%p58, %rs2, 0;
	setp.eq.s16 	%p59, %rs1, 0;
	shf.r.wrap.b32 	%r546, %r936, %r925, %r1;
	shf.r.wrap.b32 	%r547, %r925, %r924, %r1;
	shf.r.wrap.b32 	%r548, %r924, %r923, %r1;
	mov.b32 	%r549, 0;
	shf.r.wrap.b32 	%r550, %r923, %r549, %r1;
	selp.b32 	%r551, %r546, %r547, %p59;
	selp.b32 	%r552, %r547, %r548, %p59;
	selp.b32 	%r553, %r548, %r550, %p59;
	selp.b32 	%r554, %r550, 0, %p59;
	selp.b32 	%r555, %r551, %r553, %p58;
	selp.b32 	%r556, %r552, %r554, %p58;
	selp.b32 	%r557, -1, %r556, %p57;
	selp.b32 	%r558, -1, %r555, %p57;
	cvt.u64.u32 	%rd81, %r557;
	shl.b64 	%rd82, %rd81, 32;
	cvt.u64.u32 	%rd83, %r558;
	or.b64  	%rd113, %rd82, %rd83;
	shr.u64 	%rd20, %rd114, 1;
	setp.gt.u64 	%p60, %rd114, 1;
	mov.u64 	%rd114, %rd20;
	@%p60 bra 	$L__BB0_12;
	setp.eq.s64 	%p61, %rd121, 1;
	setp.eq.s64 	%p62, %rd121, %rd4;
	or.pred  	%p63, %p61, %p62;
	@%p63 bra 	$L__BB0_60;
	setp.eq.s64 	%p64, %rd6, 0;
	mov.u16 	%rs25, %rs19;
	@%p64 bra 	$L__BB0_61;
	mov.b32 	%r940, 0;
	bra.uni 	$L__BB0_35;
$L__BB0_34:
	add.s32 	%r940, %r940, 1;
	cvt.u64.u32 	%rd105, %r940;
	setp.le.u64 	%p93, %rd6, %rd105;
	mov.u16 	%rs25, %rs19;
	@%p93 bra 	$L__BB0_61;
$L__BB0_35:
	or.b64  	%rd84, %rd121, %rd2;
	and.b64  	%rd85, %rd84, -4294967296;
	setp.ne.s64 	%p65, %rd85, 0;
	@%p65 bra 	$L__BB0_37;
	cvt.u32.u64 	%r560, %rd2;
	cvt.u32.u64 	%r561, %rd121;
	rem.u32 	%r562, %r561, %r560;
	cvt.u64.u32 	%rd119, %r562;
	bra.uni 	$L__BB0_38;
$L__BB0_37:
	rem.u64 	%rd119, %rd121, %rd2;
$L__BB0_38:
	mov.b64 	%rd120, 2;
	mov.b64 	%rd121, 1;
$L__BB0_39:
	and.b64  	%rd88, %rd120, 1;
	setp.eq.b64 	%p66, %rd88, 1;
	not.pred 	%p67, %p66;
	@%p67 bra 	$L__BB0_49;
	cvt.u32.u64 	%r595, %rd9;
	mul.lo.s64 	%rd89, %rd121, %rd119;
	cvt.u32.u64 	%r603, %rd89;
	{ .reg .b32 tmp; mov.b64 {tmp, %r604}, %rd89; }
	mul.hi.u64 	%rd90, %rd121, %rd119;
	cvt.u32.u64 	%r605, %rd90;
	{ .reg .b32 tmp; mov.b64 {tmp, %r606}, %rd90; }
	shl.b32 	%r946, %r603, %r4;
	shf.l.wrap.b32 	%r945, %r603, %r604, %r1;
	shf.l.wrap.b32 	%r944, %r604, %r605, %r1;
	shf.l.wrap.b32 	%r943, %r605, %r606, %r1;
	mov.b32 	%r941, 0;
	shf.l.wrap.b32 	%r942, %r606, %r941, %r1;
	mov.b32 	%r566, -2147483648;
	// begin inline asm
	mad.hi.cc.u32 %r563,%r56,%r401,%r566;
	// end inline asm
	// begin inline asm
	addc.u32 %r567,%r941,%r941;
	// end inline asm
	// begin inline asm
	mad.lo.cc.u32 %r570,%r56,%r404,%r563;
	// end inline asm
	// begin inline asm
	madc.hi.u32 %r574,%r56,%r404,%r567;
	// end inline asm
	// begin inline asm
	add.cc.u32 %r578,%r570,%r401;
	// end inline asm
	// begin inline asm
	addc.cc.u32 %r581,%r574,%r404;
	// end inline asm
	// begin inline asm
	addc.u32 %r584,%r941,%r941;
	// end inline asm
	// begin inline asm
	add.cc.u32 %r587,%r581,%r410;
	// end inline asm
	// begin inline asm
	addc.u32 %r590,%r584,%r413;
	// end inline asm
	setp.eq.s32 	%p68, %r590, 2;
	selp.b32 	%r607, -1, %r587, %p68;
	mul.hi.u32 	%r608, %r607, %r595;
	cvt.u64.u32 	%rd91, %r608;
	mul.wide.u32 	%rd92, %r607, %r3;
	add.s64 	%rd93, %rd92, %rd91;
	cvt.u32.u64 	%r594, %rd93;
	{ .reg .b32 tmp; mov.b64 {tmp, %r597}, %rd93; }
	// begin inline asm
	add.cc.u32 %r593,%r594,%r595;
	// end inline asm
	// begin inline asm
	addc.cc.u32 %r596,%r597,%r3;
	// end inline asm
	// begin inline asm
	addc.u32 %r599,%r941,%r941;
	// end inline asm
	setp.eq.s32 	%p69, %r599, 0;
	min.u32 	%r609, %r607, -2;
	add.s32 	%r610, %r609, 1;
	selp.b32 	%r108, %r610, %r607, %p69;
$L__BB0_41:
	.pragma "nounroll";
	cvt.u32.u64 	%r630, %rd9;
	// begin inline asm
	sub.cc.u32 %r611,%r944,%r630;
	// end inline asm
	// begin inline asm
	subc.cc.u32 %r614,%r943,%r3;
	// end inline asm
	mov.b32 	%r619, -2;
	// begin inline asm
	subc.u32 %r617,%r942,%r619;
	// end inline asm
	// begin inline asm
	mad.hi.u32 %r620,%r942,%r108,%r617;
	// end inline asm
	setp.lt.u32 	%p71, %r620, %r942;
	selp.b32 	%r951, -1, %r620, %p71;
	mov.b32 	%r651, 0;
	// begin inline asm
	mad.lo.cc.u32 %r624,%r951,%r630,%r651;
	// end inline asm
	// begin inline asm
	madc.hi.u32 %r628,%r951,%r630,%r651;
	// end inline asm
	// begin inline asm
	mad.lo.cc.u32 %r632,%r951,%r3,%r628;
	// end inline asm
	// begin inline asm
	madc.hi.u32 %r636,%r951,%r3,%r651;
	// end inline asm
	// begin inline asm
	sub.cc.u32 %r952,%r944,%r624;
	// end inline asm
	// begin inline asm
	subc.cc.u32 %r953,%r943,%r632;
	// end inline asm
	// begin inline asm
	subc.cc.u32 %r954,%r942,%r636;
	// end inline asm
	// begin inline asm
	addc.u32 %r649,%r651,%r651;
	// end inline asm
	setp.ne.s32 	%p72, %r649, 0;
	mov.pred 	%p97, 0;
	@%p72 bra 	$L__BB0_43;
	cvt.u32.u64 	%r654, %rd9;
	// begin inline asm
	add.cc.u32 %r952,%r952,%r654;
	// end inline asm
	// begin inline asm
	addc.cc.u32 %r953,%r953,%r3;
	// end inline asm
	mov.b32 	%r663, 0;
	// begin inline asm
	addc.cc.u32 %r954,%r954,%r663;
	// end inline asm
	// begin inline asm
	addc.u32 %r661,%r663,%r663;
	// end inline asm
	add.s32 	%r951, %r951, -1;
	setp.eq.s32 	%p97, %r661, 0;
$L__BB0_43:
	not.pred 	%p73, %p97;
	@%p73 bra 	$L__BB0_45;
	cvt.u32.u64 	%r666, %rd9;
	// begin inline asm
	add.cc.u32 %r952,%r952,%r666;
	// end inline asm
	// begin inline asm
	addc.cc.u32 %r953,%r953,%r3;
	// end inline asm
	mov.b32 	%r672, 0;
	// begin inline asm
	addc.u32 %r954,%r954,%r672;
	// end inline asm
	add.s32 	%r951, %r951, -1;
$L__BB0_45:
	mov.b32 	%r706, 0;
	// begin inline asm
	mad.lo.cc.u32 %r673,%r951,%r706,%r706;
	// end inline asm
	// begin inline asm
	madc.hi.u32 %r677,%r951,%r706,%r706;
	// end inline asm
	// begin inline asm
	mad.lo.cc.u32 %r681,%r951,%r706,%r677;
	// end inline asm
	// begin inline asm
	madc.hi.u32 %r685,%r951,%r706,%r706;
	// end inline asm
	// begin inline asm
	sub.cc.u32 %r955,%r946,%r673;
	// end inline asm
	// begin inline asm
	subc.cc.u32 %r944,%r945,%r681;
	// end inline asm
	// begin inline asm
	subc.cc.u32 %r943,%r952,%r685;
	// end inline asm
	// begin inline asm
	subc.cc.u32 %r942,%r953,%r706;
	// end inline asm
	// begin inline asm
	subc.cc.u32 %r701,%r954,%r706;
	// end inline asm
	// begin inline asm
	subc.u32 %r704,%r706,%r706;
	// end inline asm
	setp.ne.s32 	%p74, %r704, -1;
	@%p74 bra 	$L__BB0_47;
	cvt.u32.u64 	%r715, %rd9;
	mov.b32 	%r712, 0;
	// begin inline asm
	add.cc.u32 %r955,%r955,%r712;
	// end inline asm
	// begin inline asm
	addc.cc.u32 %r944,%r944,%r712;
	// end inline asm
	// begin inline asm
	addc.cc.u32 %r943,%r943,%r715;
	// end inline asm
	// begin inline asm
	addc.u32 %r942,%r942,%r3;
	// end inline asm
$L__BB0_47:
	add.s32 	%r941, %r941, 32;
	setp.le.u32 	%p75, %r941, %r2;
	mov.b32 	%r946, 0;
	mov.u32 	%r945, %r955;
	@%p75 bra 	$L__BB0_41;
	shf.r.wrap.b32 	%r720, %r955, %r944, %r1;
	shf.r.wrap.b32 	%r721, %r944, %r943, %r1;
	shf.r.wrap.b32 	%r722, %r943, %r942, %r1;
	mov.b32 	%r723, 0;
	shf.r.wrap.b32 	%r724, %r942, %r723, %r1;
	selp.b32 	%r725, %r720, %r721, %p59;
	selp.b32 	%r726, %r721, %r722, %p59;
	selp.b32 	%r727, %r722, %r724, %p59;
	selp.b32 	%r728, %r724, 0, %p59;
	selp.b32 	%r729, %r725, %r727, %p58;
	selp.b32 	%r730, %r726, %r728, %p58;
	selp.b32 	%r731, -1, %r730, %p57;
	selp.b32 	%r732, -1, %r729, %p57;
	cvt.u64.u32 	%rd94, %r731;
	shl.b64 	%rd95, %rd94, 32;
	cvt.u64.u32 	%rd96, %r732;
	or.b64  	%rd121, %rd95, %rd96;
$L__BB0_49:
	cvt.u32.u64 	%r765, %rd9;
	mul.lo.s64 	%rd97, %rd119, %rd119;
	cvt.u32.u64 	%r773, %rd97;
	{ .reg .b32 tmp; mov.b64 {tmp, %r774}, %rd97; }
	mul.hi.u64 	%rd98, %rd119, %rd119;
	cvt.u32.u64 	%r775, %rd98;
	{ .reg .b32 tmp; mov.b64 {tmp, %r776}, %rd98; }
	shl.b32 	%r964, %r773, %r4;
	shf.l.wrap.b32 	%r963, %r773, %r774, %r1;
	shf.l.wrap.b32 	%r962, %r774, %r775, %r1;
	shf.l.wrap.b32 	%r961, %r775, %r776, %r1;
	mov.b32 	%r959, 0;
	shf.l.wrap.b32 	%r960, %r776, %r959, %r1;
	mov.b32 	%r736, -2147483648;
	// begin inline asm
	mad.hi.cc.u32 %r733,%r56,%r401,%r736;
	// end inline asm
	// begin inline asm
	addc.u32 %r737,%r959,%r959;
	// end inline asm
	// begin inline asm
	mad.lo.cc.u32 %r740,%r56,%r404,%r733;
	// end inline asm
	// begin inline asm
	madc.hi.u32 %r744,%r56,%r404,%r737;
	// end inline asm
	// begin inline asm
	add.cc.u32 %r748,%r740,%r401;
	// end inline asm
	// begin inline asm
	addc.cc.u32 %r751,%r744,%r404;
	// end inline asm
	// begin inline asm
	addc.u32 %r754,%r959,%r959;
	// end inline asm
	// begin inline asm
	add.cc.u32 %r757,%r751,%r410;
	// end inline asm
	// begin inline asm
	addc.u32 %r760,%r754,%r413;
	// end inline asm
	setp.eq.s32 	%p79, %r760, 2;
	selp.b32 	%r777, -1, %r757, %p79;
	mul.hi.u32 	%r778, %r777, %r765;
	cvt.u64.u32 	%rd99, %r778;
	mul.wide.u32 	%rd100, %r777, %r3;
	add.s64 	%rd101, %rd100, %rd99;
	cvt.u32.u64 	%r764, %rd101;
	{ .reg .b32 tmp; mov.b64 {tmp, %r767}, %rd101; }
	// begin inline asm
	add.cc.u32 %r763,%r764,%r765;
	// end inline asm
	// begin inline asm
	addc.cc.u32 %r766,%r767,%r3;
	// end inline asm
	// begin inline asm
	addc.u32 %r769,%r959,%r959;
	// end inline asm
	setp.eq.s32 	%p80, %r769, 0;
	min.u32 	%r779, %r777, -2;
	add.s32 	%r780, %r779, 1;
	selp.b32 	%r153, %r780, %r777, %p80;
$L__BB0_50:
	.pragma "nounroll";
	cvt.u32.u64 	%r800, %rd9;
	// begin inline asm
	sub.cc.u32 %r781,%r962,%r800;
	// end inline asm
	// begin inline asm
	subc.cc.u32 %r784,%r961,%r3;
	// end inline asm
	mov.b32 	%r789, -2;
	// begin inline asm
	subc.u32 %r787,%r960,%r789;
	// end inline asm
	// begin inline asm
	mad.hi.u32 %r790,%r960,%r153,%r787;
	// end inline asm
	setp.lt.u32 	%p82, %r790, %r960;
	selp.b32 	%r969, -1, %r790, %p82;
	mov.b32 	%r821, 0;
	// begin inline asm
	mad.lo.cc.u32 %r794,%r969,%r800,%r821;
	// end inline asm
	// begin inline asm
	madc.hi.u32 %r798,%r969,%r800,%r821;
	// end inline asm
	// begin inline asm
	mad.lo.cc.u32 %r802,%r969,%r3,%r798;
	// end inline asm
	// begin inline asm
	madc.hi.u32 %r806,%r969,%r3,%r821;
	// end inline asm
	// begin inline asm
	sub.cc.u32 %r970,%r962,%r794;
	// end inline asm
	// begin inline asm
	subc.cc.u32 %r971,%r961,%r802;
	// end inline asm
	// begin inline asm
	subc.cc.u32 %r972,%r960,%r806;
	// end inline asm
	// begin inline asm
	addc.u32 %r819,%r821,%r821;
	// end inline asm
	setp.ne.s32 	%p83, %r819, 0;
	mov.pred 	%p98, 0;
	@%p83 bra 	$L__BB0_52;
	cvt.u32.u64 	%r824, %rd9;
	// begin inline asm
	add.cc.u32 %r970,%r970,%r824;
	// end inline asm
	// begin inline asm
	addc.cc.u32 %r971,%r971,%r3;
	// end inline asm
	mov.b32 	%r833, 0;
	// begin inline asm
	addc.cc.u32 %r972,%r972,%r833;
	// end inline asm
	// begin inline asm
	addc.u32 %r831,%r833,%r833;
	// end inline asm
	add.s32 	%r969, %r969, -1;
	setp.eq.s32 	%p98, %r831, 0;
$L__BB0_52:
	not.pred 	%p84, %p98;
	@%p84 bra 	$L__BB0_54;
	cvt.u32.u64 	%r836, %rd9;
	// begin inline asm
	add.cc.u32 %r970,%r970,%r836;
	// end inline asm
	// begin inline asm
	addc.cc.u32 %r971,%r971,%r3;
	// end inline asm
	mov.b32 	%r842, 0;
	// begin inline asm
	addc.u32 %r972,%r972,%r842;
	// end inline asm
	add.s32 	%r969, %r969, -1;
$L__BB0_54:
	mov.b32 	%r876, 0;
	// begin inline asm
	mad.lo.cc.u32 %r843,%r969,%r876,%r876;
	// end inline asm
	// begin inline asm
	madc.hi.u32 %r847,%r969,%r876,%r876;
	// end inline asm
	// begin inline asm
	mad.lo.cc.u32 %r851,%r969,%r876,%r847;
	// end inline asm
	// begin inline asm
	madc.hi.u32 %r855,%r969,%r876,%r876;
	// end inline asm
	// begin inline asm
	sub.cc.u32 %r973,%r964,%r843;
	// end inline asm
	// begin inline asm
	subc.cc.u32 %r962,%r963,%r851;
	// end inline asm
	// begin inline asm
	subc.cc.u32 %r961,%r970,%r855;
	// end inline asm
	// begin inline asm
	subc.cc.u32 %r960,%r971,%r876;
	// end inline asm
	// begin inline asm
	subc.cc.u32 %r871,%r972,%r876;
	// end inline asm
	// begin inline asm
	subc.u32 %r874,%r876,%r876;
	// end inline asm
	setp.ne.s32 	%p85, %r874, -1;
	@%p85 bra 	$L__BB0_56;
	cvt.u32.u64 	%r885, %rd9;
	mov.b32 	%r882, 0;
	// begin inline asm
	add.cc.u32 %r973,%r973,%r882;
	// end inline asm
	// begin inline asm
	addc.cc.u32 %r962,%r962,%r882;
	// end inline asm
	// begin inline asm
	addc.cc.u32 %r961,%r961,%r885;
	// end inline asm
	// begin inline asm
	addc.u32 %r960,%r960,%r3;
	// end inline asm
$L__BB0_56:
	add.s32 	%r959, %r959, 32;
	setp.le.u32 	%p86, %r959, %r2;
	mov.b32 	%r964, 0;
	mov.u32 	%r963, %r973;
	@%p86 bra 	$L__BB0_50;
	shf.r.wrap.b32 	%r890, %r973, %r962, %r1;
	shf.r.wrap.b32 	%r891, %r962, %r961, %r1;
	shf.r.wrap.b32 	%r892, %r961, %r960, %r1;
	mov.b32 	%r893, 0;
	shf.r.wrap.b32 	%r894, %r960, %r893, %r1;
	selp.b32 	%r895, %r890, %r891, %p59;
	selp.b32 	%r896, %r891, %r892, %p59;
	selp.b32 	%r897, %r892, %r894, %p59;
	selp.b32 	%r898, %r894, 0, %p59;
	selp.b32 	%r899, %r895, %r897, %p58;
	selp.b32 	%r900, %r896, %r898, %p58;
	selp.b32 	%r901, -1, %r900, %p57;
	selp.b32 	%r902, -1, %r899, %p57;
	cvt.u64.u32 	%rd102, %r901;
	shl.b64 	%rd103, %rd102, 32;
	cvt.u64.u32 	%rd104, %r902;
	or.b64  	%rd119, %rd103, %rd104;
	shr.u64 	%rd31, %rd120, 1;
	setp.gt.u64 	%p90, %rd120, 1;
	mov.u64 	%rd120, %rd31;
	@%p90 bra 	$L__BB0_39;
	setp.eq.s64 	%p91, %rd121, 1;
	mov.u16 	%rs25, %rs19;
	@%p91 bra 	$L__BB0_61;
	setp.ne.s64 	%p92, %rd121, %rd4;
	@%p92 bra 	$L__BB0_34;
$L__BB0_60:
	add.s32 	%r903, %r903, 1;
	setp.ne.s32 	%p94, %r903, 13;
	mov.b16 	%rs25, 1;
	@%p94 bra 	$L__BB0_8;
$L__BB0_61:
	ld.param.u64 	%rd108, [_Z6kernelPbPKmm_param_0];
	cvta.to.global.u64 	%rd106, %rd108;
	add.s64 	%rd107, %rd106, %rd1;
	st.global.u8 	[%rd107], %rs25;
$L__BB0_62:
	ret;

}


// ===== COMPILED SASS (sm_100) =====

	.target	sm_100

	.elftype	@"ET_EXEC"


//--------------------- .note.nv.tkinfo           --------------------------
	.section	.note.nv.tkinfo,"",@"SHT_NOTE"
	.sectionflags	@"SHF_NOTE_NV_TKINFO"
	.tkinfo
        /*0018*/ 	.word	0x00000002
        /*0030*/ 	.string	""
        /*0030*/ 	.string	"ptxas"
        /*0030*/ 	.string	"Cuda compilation tools, release 13.0, V13.0.88"
        /*0030*/ 	.string	"Build cuda_13.0.r13.0/compiler.36424714_0"
        /*0030*/ 	.string	"-arch sm_100 -m 64 "



//--------------------- .note.nv.cuinfo           --------------------------
	.section	.note.nv.cuinfo,"",@"SHT_NOTE"
	.sectionflags	@"SHF_NOTE_NV_CUINFO"
        /*0018*/ 	.short	0x0002
        /*001a*/ 	.short	0x0064
        /*001c*/ 	.short	0x0082
	.zero		2


//--------------------- .nv.info                  --------------------------
	.section	.nv.info,"",@"SHT_CUDA_INFO"
	.align	4


	//----- nvinfo : EIATTR_REGCOUNT
	.align		4
        /*0000*/ 	.byte	0x04, 0x2f
        /*0002*/ 	.short	(.L_1 - .L_0)
	.align		4
.L_0:
        /*0004*/ 	.word	index@(_Z6kernelPbPKmm)
        /*0008*/ 	.word	0x0000002c


	//----- nvinfo : EIATTR_FRAME_SIZE
	.align		4
.L_1:
        /*000c*/ 	.byte	0x04, 0x11
        /*000e*/ 	.short	(.L_3 - .L_2)
	.align		4
.L_2:
        /*0010*/ 	.word	index@($__internal_0_$__cuda_sm20_rem_u64)
        /*0014*/ 	.word	0x00000010


	//----- nvinfo : EIATTR_FRAME_SIZE
	.align		4
.L_3:
        /*0018*/ 	.byte	0x04, 0x11
        /*001a*/ 	.short	(.L_5 - .L_4)
	.align		4
.L_4:
        /*001c*/ 	.word	index@(_Z6kernelPbPKmm)
        /*0020*/ 	.word	0x00000010


	//----- nvinfo : EIATTR_MIN_STACK_SIZE
	.align		4
.L_5:
        /*0024*/ 	.byte	0x04, 0x12
        /*0026*/ 	.short	(.L_7 - .L_6)
	.align		4
.L_6:
        /*0028*/ 	.word	index@(_Z6kernelPbPKmm)
        /*002c*/ 	.word	0x00000010
.L_7:


//--------------------- .nv.compat                --------------------------
	.section	.nv.compat,"",@"SHT_CUDA_COMPAT_INFO"
	.align	4
        /*0000*/ 	.byte	0x02, 0x09, 0x00, 0x00, 0x02, 0x02, 0x01, 0x00, 0x02, 0x05, 0x05, 0x00, 0x03, 0x07, 0x01, 0x01
        /*0010*/ 	.byte	0x02, 0x03, 0x00, 0x00, 0x02, 0x06, 0x01, 0x00, 0x04, 0x0b, 0x08, 0x00, 0x01, 0x00, 0x00, 0x00
        /*0020*/ 	.byte	0x00, 0x00, 0x00, 0x00


//--------------------- .nv.info._Z6kernelPbPKmm  --------------------------
	.section	.nv.info._Z6kernelPbPKmm,"",@"SHT_CUDA_INFO"
	.sectionflags	@""
	.align	4


	//----- nvinfo : EIATTR_CUDA_API_VERSION
	.align		4
        /*0000*/ 	.byte	0x04, 0x37
        /*0002*/ 	.short	(.L_9 - .L_8)
.L_8:
        /*0004*/ 	.word	0x00000082


	//----- nvinfo : EIATTR_KPARAM_INFO
	.align		4
.L_9:
        /*0008*/ 	.byte	0x04, 0x17
        /*000a*/ 	.short	(.L_11 - .L_10)
.L_10:
        /*000c*/ 	.word	0x00000000
        /*0010*/ 	.short	0x0002
        /*0012*/ 	.short	0x0010
        /*0014*/ 	.byte	0x00, 0xf0, 0x21, 0x00


	//----- nvinfo : EIATTR_KPARAM_INFO
	.align		4
.L_11:
        /*0018*/ 	.byte	0x04, 0x17
        /*001a*/ 	.short	(.L_13 - .L_12)
.L_12:
        /*001c*/ 	.word	0x00000000
        /*0020*/ 	.short	0x0001
        /*0022*/ 	.short	0x0008
        /*0024*/ 	.byte	0x00, 0xf5, 0x21, 0x00


	//----- nvinfo : EIATTR_KPARAM_INFO
	.align		4
.L_13:
        /*0028*/ 	.byte	0x04, 0x17
        /*002a*/ 	.short	(.L_15 - .L_14)
.L_14:
        /*002c*/ 	.word	0x00000000
        /*0030*/ 	.short	0x0000
        /*0032*/ 	.short	0x0000
        /*0034*/ 	.byte	0x00, 0xf5, 0x21, 0x00


	//----- nvinfo : EIATTR_SPARSE_MMA_MASK
	.align		4
.L_15:
        /*0038*/ 	.byte	0x03, 0x50
        /*003a*/ 	.short	0x0000


	//----- nvinfo : EIATTR_MAXREG_COUNT
	.align		4
        /*003c*/ 	.byte	0x03, 0x1b
        /*003e*/ 	.short	0x00ff


	//----- nvinfo : EIATTR_MERCURY_ISA_VERSION
	.align		4
        /*0040*/ 	.byte	0x03, 0x5f
        /*0042*/ 	.short	0x0101


	//----- nvinfo : EIATTR_VRC_CTA_INIT_COUNT
	.align		4
        /*0044*/ 	.byte	0x02, 0x4a
	.zero		1
	.zero		1


	//----- nvinfo : EIATTR_EXIT_INSTR_OFFSETS
	.align		4
        /*0048*/ 	.byte	0x04, 0x1c
        /*004a*/ 	.short	(.L_17 - .L_16)


	//   ....[0]....
.L_16:
        /*004c*/ 	.word	0x00000090


	//   ....[1]....
        /*0050*/ 	.word	0x000026b0


	//----- nvinfo : EIATTR_CRS_STACK_SIZE
	.align		4
.L_17:
        /*0054*/ 	.byte	0x04, 0x1e
        /*0056*/ 	.short	(.L_19 - .L_18)
.L_18:
        /*0058*/ 	.word	0x00000000


	//----- nvinfo : EIATTR_CBANK_PARAM_SIZE
	.align		4
.L_19:
        /*005c*/ 	.byte	0x03, 0x19
        /*005e*/ 	.short	0x0018


	//----- nvinfo : EIATTR_PARAM_CBANK
	.align		4
        /*0060*/ 	.byte	0x04, 0x0a
        /*0062*/ 	.short	(.L_21 - .L_20)
	.align		4
.L_20:
        /*0064*/ 	.word	index@(.nv.constant0._Z6kernelPbPKmm)
        /*0068*/ 	.short	0x0380
        /*006a*/ 	.short	0x0018


	//----- nvinfo : EIATTR_SW_WAR
	.align		4
.L_21:
        /*006c*/ 	.byte	0x04, 0x36
        /*006e*/ 	.short	(.L_23 - .L_22)
.L_22:
        /*0070*/ 	.word	0x00000008
.L_23:


//--------------------- .nv.callgraph             --------------------------
	.section	.nv.callgraph,"",@"SHT_CUDA_CALLGRAPH"
	.align	4
	.sectionentsize	8
	.align		4
        /*0000*/ 	.word	0x00000000
	.align		4
        /*0004*/ 	.word	0xffffffff
	.align		4
        /*0008*/ 	.word	0x00000000
	.align		4
        /*000c*/ 	.word	0xfffffffe
	.align		4
        /*0010*/ 	.word	0x00000000
	.align		4
        /*0014*/ 	.word	0xfffffffd
	.align		4
        /*0018*/ 	.word	0x00000000
	.align		4
        /*001c*/ 	.word	0xfffffffc


//--------------------- .text._Z6kernelPbPKmm     --------------------------
	.section	.text._Z6kernelPbPKmm,"ax",@progbits
	.align	128
        .global         _Z6kernelPbPKmm
        .type           _Z6kernelPbPKmm,@function
        .size           _Z6kernelPbPKmm,(.L_x_33 - _Z6kernelPbPKmm)
        .other          _Z6kernelPbPKmm,@"STO_CUDA_ENTRY STV_DEFAULT"
_Z6kernelPbPKmm:
.text._Z6kernelPbPKmm:
[----:B------:R-:W0:Y:S01]  /*0000*/  LDC R1, c[0x0][0x37c] ;  /* 0x0000df00ff017b82 */ /* 0x000e220000000800 */
[----:B------:R-:W1:Y:S07]  /*0010*/  S2R R3, SR_TID.X ;  /* 0x0000000000037919 */ /* 0x000e6e0000002100 */
[----:B------:R-:W1:Y:S01]  /*0020*/  S2UR UR4, SR_CTAID.X ;  /* 0x00000000000479c3 */ /* 0x000e620000002500 */
[----:B------:R-:W2:Y:S01]  /*0030*/  LDCU.64 UR6, c[0x0][0x390] ;  /* 0x00007200ff0677ac */ /* 0x000ea20008000a00 */
[----:B0-----:R-:W-:-:S06]  /*0040*/  VIADD R1, R1, 0xfffffff0 ;  /* 0xfffffff001017836 */ /* 0x001fcc0000000000 */
[----:B------:R-:W1:Y:S02]  /*0050*/  LDC R2, c[0x0][0x360] ;  /* 0x0000d800ff027b82 */ /* 0x000e640000000800 */
[----:B-1----:R-:W-:-:S05]  /*0060*/  IMAD R2, R2, UR4, R3 ;  /* 0x0000000402027c24 */ /* 0x002fca000f8e0203 */
[----:B--2---:R-:W-:-:S04]  /*0070*/  ISETP.GE.U32.AND P0, PT, R2, UR6, PT ;  /* 0x0000000602007c0c */ /* 0x004fc8000bf06070 */
[----:B------:R-:W-:-:S13]  /*0080*/  ISETP.GE.U32.AND.EX P0, PT, RZ, UR7, PT, P0 ;  /* 0x00000007ff007c0c */ /* 0x000fda000bf06100 */
[----:B------:R-:W-:Y:S05]  /*0090*/  @P0 EXIT ;  /* 0x000000000000094d */ /* 0x000fea0003800000 */
[----:B------:R-:W0:Y:S01]  /*00a0*/  LDCU.64 UR4, c[0x0][0x388] ;  /* 0x00007100ff0477ac */ /* 0x000e220008000a00 */
[----:B------:R-:W1:Y:S01]  /*00b0*/  LDCU.64 UR6, c[0x0][0x358] ;  /* 0x00006b00ff0677ac */ /* 0x000e620008000a00 */
[----:B0-----:R-:W-:-:S04]  /*00c0*/  LEA R18, P0, R2, UR4, 0x3 ;  /* 0x0000000402127c11 */ /* 0x001fc8000f8018ff */
[----:B------:R-:W-:-:S06]  /*00d0*/  LEA.HI.X R19, R2, UR5, RZ, 0x3, P0 ;  /* 0x0000000502137c11 */ /* 0x000fcc00080f1cff */
[----:B-1----:R-:W2:Y:S01]  /*00e0*/  LDG.E.64 R18, desc[UR6][R18.64] ;  /* 0x0000000612127981 */ /* 0x002ea2000c1e1b00 */
[----:B------:R-:W-:Y:S01]  /*00f0*/  IMAD.MOV.U32 R0, RZ, RZ, 0x2 ;  /* 0x00000002ff007424 */ /* 0x000fe200078e00ff */
[----:B------:R-:W-:Y:S01]  /*0100*/  BSSY.RECONVERGENT B1, `(.L_x_0) ;  /* 0x0000255000017945 */ /* 0x000fe20003800200 */
[----:B------:R-:W-:-:S03]  /*0110*/  IMAD.MOV.U32 R7, RZ, RZ, 0xd ;  /* 0x0000000dff077424 */ /* 0x000fc600078e00ff */
[----:B------:R-:W-:Y:S01]  /*0120*/  BSSY.RELIABLE B0, `(.L_x_1) ;  /* 0x0000043000007945 */ /* 0x000fe20003800100 */
[----:B------:R-:W-:Y:S01]  /*0130*/  IMAD.MOV.U32 R8, RZ, RZ, 0x11 ;  /* 0x00000011ff087424 */ /* 0x000fe200078e00ff */
[----:B------:R0:W-:Y:S01]  /*0140*/  STL.U8 [R1], R0 ;  /* 0x0000000001007387 */ /* 0x0001e20000100000 */
[----:B------:R-:W-:Y:S02]  /*0150*/  IMAD.MOV.U32 R9, RZ, RZ, 0x13 ;  /* 0x00000013ff097424 */ /* 0x000fe400078e00ff */
[----:B------:R-:W-:Y:S02]  /*0160*/  IMAD.MOV.U32 R3, RZ, RZ, 0x3 ;  /* 0x00000003ff037424 */ /* 0x000fe400078e00ff */
[----:B------:R-:W-:Y:S02]  /*0170*/  IMAD.MOV.U32 R4, RZ, RZ, 0x5 ;  /* 0x00000005ff047424 */ /* 0x000fe400078e00ff */
[----:B------:R-:W-:Y:S01]  /*0180*/  IMAD.MOV.U32 R5, RZ, RZ, 0x7 ;  /* 0x00000007ff057424 */ /* 0x000fe200078e00ff */
[----:B------:R1:W-:Y:S01]  /*0190*/  STL.U8 [R1+0x1], R3 ;  /* 0x0000010301007387 */ /* 0x0003e20000100000 */
[----:B------:R-:W-:Y:S01]  /*01a0*/  IMAD.MOV.U32 R6, RZ, RZ, 0xb ;  /* 0x0000000bff067424 */ /* 0x000fe200078e00ff */
[----:B0-----:R-:W-:Y:S01]  /*01b0*/  PRMT R0, R7, 0x7610, R0 ;  /* 0x0000761007007816 */ /* 0x001fe20000000000 */
[----:B------:R-:W-:Y:S01]  /*01c0*/  IMAD.MOV.U32 R10, RZ, RZ, 0x29 ;  /* 0x00000029ff0a7424 */ /* 0x000fe200078e00ff */
[----:B------:R-:W-:Y:S01]  /*01d0*/  PRMT R7, R8, 0x7610, R7 ;  /* 0x0000761008077816 */ /* 0x000fe20000000007 */
[----:B------:R0:W-:Y:S01]  /*01e0*/  STL.U8 [R1+0x2], R4 ;  /* 0x0000020401007387 */ /* 0x0001e20000100000 */
[----:B------:R-:W-:Y:S01]  /*01f0*/  PRMT R8, R9, 0x7610, R8 ;  /* 0x0000761009087816 */ /* 0x000fe20000000008 */
[----:B------:R-:W-:-:S02]  /*0200*/  IMAD.MOV.U32 R9, RZ, RZ, 0x25 ;  /* 0x00000025ff097424 */ /* 0x000fc400078e00ff */
[----:B------:R3:W-:Y:S01]  /*0210*/  STL.U8 [R1+0x3], R5 ;  /* 0x0000030501007387 */ /* 0x0007e20000100000 */
[----:B-1----:R-:W-:-:S03]  /*0220*/  IMAD.MOV.U32 R3, RZ, RZ, 0x17 ;  /* 0x00000017ff037424 */ /* 0x002fc600078e00ff */
[----:B------:R1:W-:Y:S01]  /*0230*/  STL.U8 [R1+0x4], R6 ;  /* 0x0000040601007387 */ /* 0x0003e20000100000 */
[----:B0-----:R-:W-:-:S03]  /*0240*/  IMAD.MOV.U32 R4, RZ, RZ, 0x1d ;  /* 0x0000001dff047424 */ /* 0x001fc600078e00ff */
[----:B------:R0:W-:Y:S01]  /*0250*/  STL.U8 [R1+0x5], R0 ;  /* 0x0000050001007387 */ /* 0x0001e20000100000 */
[----:B---3--:R-:W-:-:S03]  /*0260*/  IMAD.MOV.U32 R5, RZ, RZ, 0x1f ;  /* 0x0000001fff057424 */ /* 0x008fc600078e00ff */
[----:B------:R3:W-:Y:S01]  /*0270*/  STL.U8 [R1+0x6], R7 ;  /* 0x0000060701007387 */ /* 0x0007e20000100000 */
[----:B-1----:R-:W-:-:S03]  /*0280*/  PRMT R6, R9, 0x7610, R6 ;  /* 0x0000761009067816 */ /* 0x002fc60000000006 */
[----:B------:R3:W-:Y:S01]  /*0290*/  STL.U8 [R1+0x7], R8 ;  /* 0x0000070801007387 */ /* 0x0007e20000100000 */
[----:B0-----:R-:W-:-:S03]  /*02a0*/  PRMT R0, R10, 0x7610, R0 ;  /* 0x000076100a007816 */ /* 0x001fc60000000000 */
[----:B------:R3:W-:Y:S04]  /*02b0*/  STL.U8 [R1+0x8], R3 ;  /* 0x0000080301007387 */ /* 0x0007e80000100000 */
[----:B------:R3:W-:Y:S04]  /*02c0*/  STL.U8 [R1+0x9], R4 ;  /* 0x0000090401007387 */ /* 0x0007e80000100000 */
[----:B------:R3:W-:Y:S04]  /*02d0*/  STL.U8 [R1+0xa], R5 ;  /* 0x00000a0501007387 */ /* 0x0007e80000100000 */
[----:B------:R3:W-:Y:S04]  /*02e0*/  STL.U8 [R1+0xb], R6 ;  /* 0x00000b0601007387 */ /* 0x0007e80000100000 */
[----:B------:R3:W-:Y:S01]  /*02f0*/  STL.U8 [R1+0xc], R0 ;  /* 0x00000c0001007387 */ /* 0x0007e20000100000 */
[----:B--2---:R-:W-:-:S04]  /*0300*/  ISETP.GT.U32.AND P0, PT, R18, 0x29, PT ;  /* 0x000000291200780c */ /* 0x004fc80003f04070 */
[----:B------:R-:W-:-:S13]  /*0310*/  ISETP.GT.U32.AND.EX P0, PT, R19, RZ, PT, P0 ;  /* 0x000000ff1300720c */ /* 0x000fda0003f04100 */
[----:B---3--:R-:W-:Y:S05]  /*0320*/  @P0 BRA `(.L_x_2) ;  /* 0x0000000000700947 */ /* 0x008fea0003800000 */
[----:B------:R-:W-:Y:S02]  /*0330*/  ISETP.GE.U32.AND P0, PT, R18, 0x2, PT ;  /* 0x000000021200780c */ /* 0x000fe40003f06070 */
[----:B------:R-:W-:Y:S02]  /*0340*/  PRMT R20, RZ, 0x7610, R20 ;  /* 0x00007610ff147816 */ /* 0x000fe40000000014 */
[----:B------:R-:W-:-:S13]  /*0350*/  ISETP.GE.U32.AND.EX P0, PT, R19, RZ, PT, P0 ;  /* 0x000000ff1300720c */ /* 0x000fda0003f06100 */
[----:B------:R-:W-:Y:S05]  /*0360*/  @!P0 BREAK.RELIABLE B0 ;  /* 0x0000000000008942 */ /* 0x000fea0003800100 */
[----:B------:R-:W-:Y:S05]  /*0370*/  @!P0 BRA `(.L_x_3) ;  /* 0x0000002000b48947 */ /* 0x000fea0003800000 */
[C---:B------:R-:W-:Y:S01]  /*0380*/  LOP3.LUT R0, R18.reuse, 0x3d, RZ, 0xc0, !PT ;  /* 0x0000003d12007812 */ /* 0x040fe200078ec0ff */
[----:B------:R-:W-:Y:S01]  /*0390*/  IMAD.MOV.U32 R20, RZ, RZ, 0x1 ;  /* 0x00000001ff147424 */ /* 0x000fe200078e00ff */
[----:B------:R-:W-:Y:S02]  /*03a0*/  LOP3.LUT R3, R18, 0x3e, RZ, 0xc0, !PT ;  /* 0x0000003e12037812 */ /* 0x000fe400078ec0ff */
[----:B------:R-:W-:Y:S02]  /*03b0*/  ISETP.NE.U32.AND P0, PT, R0, 0x5, PT ;  /* 0x000000050000780c */ /* 0x000fe40003f05070 */
[----:B------:R-:W-:Y:S02]  /*03c0*/  ISETP.EQ.U32.AND P1, PT, R3, 0x2, PT ;  /* 0x000000020300780c */ /* 0x000fe40003f22070 */
[----:B------:R-:W-:Y:S02]  /*03d0*/  ISETP.NE.AND.EX P0, PT, RZ, RZ, PT, P0 ;  /* 0x000000ffff00720c */ /* 0x000fe40003f05300 */
[----:B------:R-:W-:-:S02]  /*03e0*/  ISETP.EQ.U32.AND P2, PT, R18, 0xb, PT ;  /* 0x0000000b1200780c */ /* 0x000fc40003f42070 */
[----:B------:R-:W-:Y:S02]  /*03f0*/  ISETP.EQ.OR.EX P0, PT, RZ, RZ, !P0, P1 ;  /* 0x000000ffff00720c */ /* 0x000fe40004702710 */
[----:B------:R-:W-:Y:S02]  /*0400*/  ISETP.EQ.U32.AND P1, PT, R18, 0xd, PT ;  /* 0x0000000d1200780c */ /* 0x000fe40003f22070 */
[C---:B------:R-:W-:Y:S02]  /*0410*/  ISETP.EQ.OR.EX P0, PT, R19.reuse, RZ, P0, P2 ;  /* 0x000000ff1300720c */ /* 0x040fe40000702720 */
[----:B------:R-:W-:Y:S02]  /*0420*/  ISETP.EQ.U32.AND P2, PT, R0, 0x11, PT ;  /* 0x000000110000780c */ /* 0x000fe40003f42070 */
[----:B------:R-:W-:Y:S02]  /*0430*/  ISETP.EQ.OR.EX P0, PT, R19, RZ, P0, P1 ;  /* 0x000000ff1300720c */ /* 0x000fe40000702710 */
[----:B------:R-:W-:-:S02]  /*0440*/  ISETP.EQ.U32.AND P1, PT, R18, 0x17, PT ;  /* 0x000000171200780c */ /* 0x000fc40003f22070 */
[----:B------:R-:W-:Y:S02]  /*0450*/  ISETP.EQ.OR.EX P0, PT, RZ, RZ, P0, P2 ;  /* 0x000000ffff00720c */ /* 0x000fe40000702720 */
[----:B------:R-:W-:Y:S02]  /*0460*/  ISETP.EQ.U32.AND P2, PT, R0, 0x1d, PT ;  /* 0x0000001d0000780c */ /* 0x000fe40003f42070 */
[----:B------:R-:W-:Y:S02]  /*0470*/  ISETP.EQ.OR.EX P0, PT, R19, RZ, P0, P1 ;  /* 0x000000ff1300720c */ /* 0x000fe40000702710 */
[C---:B------:R-:W-:Y:S02]  /*0480*/  ISETP.EQ.U32.AND P1, PT, R18.reuse, 0x25, PT ;  /* 0x000000251200780c */ /* 0x040fe40003f22070 */
[----:B------:R-:W-:Y:S02]  /*0490*/  ISETP.EQ.OR.EX P0, PT, RZ, RZ, P0, P2 ;  /* 0x000000ffff00720c */ /* 0x000fe40000702720 */
[----:B------:R-:W-:-:S02]  /*04a0*/  ISETP.EQ.U32.AND P2, PT, R18, 0x29, PT ;  /* 0x000000291200780c */ /* 0x000fc40003f42070 */
[----:B------:R-:W-:-:S04]  /*04b0*/  ISETP.EQ.OR.EX P0, PT, R19, RZ, P0, P1 ;  /* 0x000000ff1300720c */ /* 0x000fc80000702710 */
[----:B------:R-:W-:-:S13]  /*04c0*/  ISETP.EQ.OR.EX P0, PT, R19, RZ, P0, P2 ;  /* 0x000000ff1300720c */ /* 0x000fda0000702720 */
[----:B------:R-:W-:Y:S05]  /*04d0*/  @P0 BREAK.RELIABLE B0 ;  /* 0x0000000000000942 */ /* 0x000fea0003800100 */
[----:B------:R-:W-:Y:S05]  /*04e0*/  @P0 BRA `(.L_x_3) ;  /* 0x0000002000580947 */ /* 0x000fea0003800000 */
.L_x_2:
[----:B------:R-:W-:Y:S02]  /*04f0*/  LOP3.LUT R0, R18, 0x1, RZ, 0xc0, !PT ;  /* 0x0000000112007812 */ /* 0x000fe400078ec0ff */
[----:B------:R-:W-:Y:S02]  /*0500*/  PRMT R20, RZ, 0x7610, R20 ;  /* 0x00007610ff147816 */ /* 0x000fe40000000014 */
[----:B------:R-:W-:-:S04]  /*0510*/  ISETP.NE.U32.AND P0, PT, R0, 0x1, PT ;  /* 0x000000010000780c */ /* 0x000fc80003f05070 */
[----:B------:R-:W-:-:S13]  /*0520*/  ISETP.NE.U32.AND.EX P0, PT, RZ, RZ, PT, P0 ;  /* 0x000000ffff00720c */ /* 0x000fda0003f05100 */
[----:B------:R-:W-:Y:S05]  /*0530*/  @P0 BREAK.RELIABLE B0 ;  /* 0x0000000000000942 */ /* 0x000fea0003800100 */
[----:B------:R-:W-:Y:S05]  /*0540*/  @P0 BRA `(.L_x_3) ;  /* 0x0000002000400947 */ /* 0x000fea0003800000 */
[----:B------:R-:W-:Y:S05]  /*0550*/  BSYNC.RELIABLE B0 ;  /* 0x0000000000007941 */ /* 0x000fea0003800100 */
.L_x_1:
[----:B------:R-:W-:Y:S01]  /*0560*/  IADD3 R3, P0, PT, R18, -0x1, RZ ;  /* 0xffffffff12037810 */ /* 0x000fe20007f1e0ff */
[----:B------:R-:W-:Y:S01]  /*0570*/  BSSY.RECONVERGENT B2, `(.L_x_4) ;  /* 0x000000e000027945 */ /* 0x000fe20003800200 */
[----:B------:R-:W-:Y:S02]  /*0580*/  IMAD.MOV.U32 R0, RZ, RZ, RZ ;  /* 0x000000ffff007224 */ /* 0x000fe400078e00ff */
[----:B------:R-:W-:Y:S01]  /*0590*/  IADD3.X R4, PT, PT, R19, -0x1, RZ, P0, !PT ;  /* 0xffffffff13047810 */ /* 0x000fe200007fe4ff */
[----:B------:R-:W-:Y:S02]  /*05a0*/  IMAD.MOV.U32 R9, RZ, RZ, RZ ;  /* 0x000000ffff097224 */ /* 0x000fe400078e00ff */
[----:B------:R-:W-:Y:S02]  /*05b0*/  IMAD.MOV.U32 R5, RZ, RZ, R3 ;  /* 0x000000ffff057224 */ /* 0x000fe400078e0003 */
[----:B------:R-:W-:-:S07]  /*05c0*/  IMAD.MOV.U32 R7, RZ, RZ, R4 ;  /* 0x000000ffff077224 */ /* 0x000fce00078e0004 */
.L_x_5:
[C---:B------:R-:W-:Y:S01]  /*05d0*/  LOP3.LUT P0, RZ, R5.reuse, 0x2, RZ, 0xc0, !PT ;  /* 0x0000000205ff7812 */ /* 0x040fe2000780c0ff */
[----:B------:R-:W-:Y:S01]  /*05e0*/  IMAD.MOV.U32 R6, RZ, RZ, R0 ;  /* 0x000000ffff067224 */ /* 0x000fe200078e0000 */
[----:B------:R-:W-:Y:S01]  /*05f0*/  IADD3 R0, P1, PT, R0, 0x1, RZ ;  /* 0x0000000100007810 */ /* 0x000fe20007f3e0ff */
[----:B------:R-:W-:Y:S01]  /*0600*/  IMAD.MOV.U32 R8, RZ, RZ, R9 ;  /* 0x000000ffff087224 */ /* 0x000fe200078e0009 */
[--C-:B------:R-:W-:Y:S02]  /*0610*/  SHF.R.U64 R5, R5, 0x1, R7.reuse ;  /* 0x0000000105057819 */ /* 0x100fe40000001207 */
[----:B------:R-:W-:Y:S01]  /*0620*/  SHF.R.U32.HI R7, RZ, 0x1, R7 ;  /* 0x00000001ff077819 */ /* 0x000fe20000011607 */
[----:B------:R-:W-:-:S06]  /*0630*/  IMAD.X R9, RZ, RZ, R9, P1 ;  /* 0x000000ffff097224 */ /* 0x000fcc00008e0609 */
[----:B------:R-:W-:Y:S05]  /*0640*/  @!P0 BRA `(.L_x_5) ;  /* 0xfffffffc00e08947 */ /* 0x000fea000383ffff */
[----:B------:R-:W-:Y:S05]  /*0650*/  BSYNC.RECONVERGENT B2 ;  /* 0x0000000000027941 */ /* 0x000fea0003800200 */
.L_x_4:
[C---:B------:R-:W-:Y:S01]  /*0660*/  ISETP.GE.U32.AND P0, PT, R18.reuse, RZ, PT ;  /* 0x000000ff1200720c */ /* 0x040fe20003f06070 */
[----:B------:R-:W-:Y:S01]  /*0670*/  UMOV UR4, 0x4321 ;  /* 0x0000432100047882 */ /* 0x000fe20000000000 */
[C---:B------:R-:W-:Y:S01]  /*0680*/  ISETP.GT.U32.AND P1, PT, R18.reuse, RZ, PT ;  /* 0x000000ff1200720c */ /* 0x040fe20003f24070 */
[----:B------:R-:W-:Y:S01]  /*0690*/  IMAD.U32 R11, RZ, RZ, UR4 ;  /* 0x00000004ff0b7e24 */ /* 0x000fe2000f8e00ff */
[C---:B------:R-:W-:Y:S02]  /*06a0*/  ISETP.GE.U32.AND.EX P0, PT, R19.reuse, 0x1, PT, P0 ;  /* 0x000000011300780c */ /* 0x040fe40003f06100 */
[----:B------:R-:W-:Y:S02]  /*06b0*/  ISETP.GT.U32.AND.EX P1, PT, R19, 0x1, PT, P1 ;  /* 0x000000011300780c */ /* 0x000fe40003f24110 */
[C---:B------:R-:W-:Y:S02]  /*06c0*/  SEL R12, R18.reuse, R19, !P0 ;  /* 0x00000013120c7207 */ /* 0x040fe40004000000 */
[----:B------:R-:W-:-:S02]  /*06d0*/  SEL R15, R18, RZ, P1 ;  /* 0x000000ff120f7207 */ /* 0x000fc40000800000 */
[----:B------:R-:W0:Y:S02]  /*06e0*/  FLO.U32 R9, R12 ;  /* 0x0000000c00097300 */ /* 0x000e2400000e0000 */
[----:B0-----:R-:W-:-:S04]  /*06f0*/  IADD3 R9, PT, PT, -R9, 0x1f, RZ ;  /* 0x0000001f09097810 */ /* 0x001fc80007ffe1ff */
[----:B------:R-:W-:Y:S02]  /*0700*/  SHF.L.W.U32.HI R10, R15, R9, R12 ;  /* 0x000000090f0a7219 */ /* 0x000fe40000010e0c */
[----:B------:R-:W-:Y:S02]  /*0710*/  LOP3.LUT R12, R9, 0x1f, RZ, 0xc0, !PT ;  /* 0x0000001f090c7812 */ /* 0x000fe400078ec0ff */
[----:B------:R-:W-:Y:S01]  /*0720*/  PRMT R0, R10, R11, 0x3f ;  /* 0x0000003f0a007416 */ /* 0x000fe2000000000b */
[----:B------:R-:W-:Y:S01]  /*0730*/  IMAD.MOV.U32 R11, RZ, RZ, 0x4b800000 ;  /* 0x4b800000ff0b7424 */ /* 0x000fe200078e00ff */
[----:B------:R-:W-:Y:S02]  /*0740*/  SHF.L.U32 R15, R15, R12, RZ ;  /* 0x0000000c0f0f7219 */ /* 0x000fe400000006ff */
[C---:B------:R-:W-:Y:S02]  /*0750*/  FSETP.GEU.AND P2, PT, |R0|.reuse, 1.175494350822287508e-38, PT ;  /* 0x008000000000780b */ /* 0x040fe40003f4e200 */
[----:B------:R-:W-:-:S02]  /*0760*/  FSETP.GT.AND P1, PT, |R0|, 8.50705917302346158658e+37, PT ;  /* 0x7e8000000000780b */ /* 0x000fc40003f24200 */
[----:B------:R-:W-:-:S04]  /*0770*/  FSEL R11, R11, 1, !P2 ;  /* 0x3f8000000b0b7808 */ /* 0x000fc80005000000 */
[----:B------:R-:W-:Y:S01]  /*0780*/  FSEL R13, R11, 0.25, !P1 ;  /* 0x3e8000000b0d7808 */ /* 0x000fe20004800000 */
[C---:B------:R-:W-:Y:S02]  /*0790*/  VIADD R11, R9.reuse, 0x60 ;  /* 0x00000060090b7836 */ /* 0x040fe40000000000 */
[----:B------:R-:W-:Y:S02]  /*07a0*/  @P0 VIADD R11, R9, 0x40 ;  /* 0x00000040090b0836 */ /* 0x000fe40000000000 */
[----:B------:R-:W-:-:S03]  /*07b0*/  FMUL R17, R0, R13 ;  /* 0x0000000d00117220 */ /* 0x000fc60000400000 */
[C---:B------:R-:W-:Y:S01]  /*07c0*/  LOP3.LUT R14, R11.reuse, 0x20, RZ, 0xc0, !PT ;  /* 0x000000200b0e7812 */ /* 0x040fe200078ec0ff */
[----:B------:R-:W0:Y:S01]  /*07d0*/  MUFU.RCP R0, R17 ;  /* 0x0000001100007308 */ /* 0x000e220000001000 */
[----:B------:R-:W-:Y:S01]  /*07e0*/  LOP3.LUT R16, R11, 0x40, RZ, 0xc0, !PT ;  /* 0x000000400b107812 */ /* 0x000fe200078ec0ff */
[----:B0-----:R-:W-:Y:S01]  /*07f0*/  FMUL R13, R13, R0 ;  /* 0x000000000d0d7220 */ /* 0x001fe20000400000 */
[----:B------:R-:W-:-:S07]  /*0800*/  IMAD.MOV.U32 R0, RZ, RZ, RZ ;  /* 0x000000ffff007224 */ /* 0x000fce00078e00ff */
.L_x_31:
[----:B------:R-:W-:-:S05]  /*0810*/  IMAD.IADD R17, R1, 0x1, R0 ;  /* 0x0000000101117824 */ /* 0x000fca00078e0200 */
[----:B------:R0:W5:Y:S01]  /*0820*/  LDL.U8 R39, [R17] ;  /* 0x0000000011277983 */ /* 0x0001620000100000 */
[----:B------:R-:W-:Y:S01]  /*0830*/  ISETP.NE.U32.AND P0, PT, R19, RZ, PT ;  /* 0x000000ff1300720c */ /* 0x000fe20003f05070 */
[----:B------:R-:W-:-:S12]  /*0840*/  BSSY.RECONVERGENT B2, `(.L_x_6) ;  /* 0x000001a000027945 */ /* 0x000fd80003800200 */
[----:B0-----:R-:W-:Y:S05]  /*0850*/  @P0 BRA `(.L_x_7) ;  /* 0x00000000004c0947 */ /* 0x001fea0003800000 */
[----:B------:R-:W0:Y:S01]  /*0860*/  I2F.U32.RP R17, R18 ;  /* 0x0000001200117306 */ /* 0x000e220000209000 */
[----:B------:R-:W-:Y:S01]  /*0870*/  IMAD.MOV R23, RZ, RZ, -R18 ;  /* 0x000000ffff177224 */ /* 0x000fe200078e0a12 */
[----:B------:R-:W-:Y:S01]  /*0880*/  ISETP.NE.U32.AND P1, PT, R18, RZ, PT ;  /* 0x000000ff1200720c */ /* 0x000fe20003f25070 */
[----:B------:R-:W-:-:S05]  /*0890*/  IMAD.MOV.U32 R29, RZ, RZ, RZ ;  /* 0x000000ffff1d7224 */ /* 0x000fca00078e00ff */
[----:B0-----:R-:W0:Y:S02]  /*08a0*/  MUFU.RCP R17, R17 ;  /* 0x0000001100117308 */ /* 0x001e240000001000 */
[----:B0-----:R-:W-:-:S06]  /*08b0*/  VIADD R20, R17, 0xffffffe ;  /* 0x0ffffffe11147836 */ /* 0x001fcc0000000000 */
[----:B------:R0:W1:Y:S02]  /*08c0*/  F2I.FTZ.U32.TRUNC.NTZ R21, R20 ;  /* 0x0000001400157305 */ /* 0x000064000021f000 */
[----:B0-----:R-:W-:Y:S02]  /*08d0*/  IMAD.MOV.U32 R20, RZ, RZ, RZ ;  /* 0x000000ffff147224 */ /* 0x001fe400078e00ff */
[----:B-1----:R-:W-:-:S04]  /*08e0*/  IMAD R23, R23, R21, RZ ;  /* 0x0000001517177224 */ /* 0x002fc800078e02ff */
[----:B------:R-:W-:-:S06]  /*08f0*/  IMAD.HI.U32 R21, R21, R23, R20 ;  /* 0x0000001715157227 */ /* 0x000fcc00078e0014 */
[----:B-----5:R-:W-:-:S04]  /*0900*/  IMAD.HI.U32 R21, R21, R39, RZ ;  /* 0x0000002715157227 */ /* 0x020fc800078e00ff */
[----:B------:R-:W-:-:S04]  /*0910*/  IMAD.MOV R21, RZ, RZ, -R21 ;  /* 0x000000ffff157224 */ /* 0x000fc800078e0a15 */
[----:B------:R-:W-:-:S05]  /*0920*/  IMAD R28, R18, R21, R39 ;  /* 0x00000015121c7224 */ /* 0x000fca00078e0227 */
[----:B------:R-:W-:-:S13]  /*0930*/  ISETP.GE.U32.AND P0, PT, R28, R18, PT ;  /* 0x000000121c00720c */ /* 0x000fda0003f06070 */
[----:B------:R-:W-:-:S05]  /*0940*/  @P0 IMAD.IADD R28, R28, 0x1, -R18 ;  /* 0x000000011c1c0824 */ /* 0x000fca00078e0a12 */
[----:B------:R-:W-:-:S13]  /*0950*/  ISETP.GE.U32.AND P0, PT, R28, R18, PT ;  /* 0x000000121c00720c */ /* 0x000fda0003f06070 */
[----:B------:R-:W-:Y:S01]  /*0960*/  @P0 IMAD.IADD R28, R28, 0x1, -R18 ;  /* 0x000000011c1c0824 */ /* 0x000fe200078e0a12 */
[----:B------:R-:W-:Y:S01]  /*0970*/  @!P1 LOP3.LUT R28, RZ, R18, RZ, 0x33, !PT ;  /* 0x00000012ff1c9212 */ /* 0x000fe200078e33ff */
[----:B------:R-:W-:Y:S06]  /*0980*/  BRA `(.L_x_8) ;  /* 0x0000000000147947 */ /* 0x000fec0003800000 */
.L_x_7:
[----:B------:R-:W-:Y:S01]  /*0990*/  IMAD.MOV.U32 R17, RZ, RZ, RZ ;  /* 0x000000ffff117224 */ /* 0x000fe200078e00ff */
[----:B------:R-:W-:-:S07]  /*09a0*/  MOV R26, 0x9c0 ;  /* 0x000009c0001a7802 */ /* 0x000fce0000000f00 */
[----:B-----5:R-:W-:Y:S05]  /*09b0*/  CALL.REL.NOINC `($__internal_0_$__cuda_sm20_rem_u64) ;  /* 0x0000001c00407944 */ /* 0x020fea0003c00000 */
[----:B------:R-:W-:Y:S02]  /*09c0*/  IMAD.MOV.U32 R28, RZ, RZ, R20 ;  /* 0x000000ffff1c7224 */ /* 0x000fe400078e0014 */
[----:B------:R-:W-:-:S07]  /*09d0*/  IMAD.MOV.U32 R29, RZ, RZ, R21 ;  /* 0x000000ffff1d7224 */ /* 0x000fce00078e0015 */
.L_x_8:
[----:B------:R-:W-:Y:S05]  /*09e0*/  BSYNC.RECONVERGENT B2 ;  /* 0x0000000000027941 */ /* 0x000fea0003800200 */
.L_x_6:
[----:B------:R-:W-:Y:S01]  /*09f0*/  BSSY.RECONVERGENT B2, `(.L_x_9) ;  /* 0x00000d6000027945 */ /* 0x000fe20003800200 */
[----:B------:R-:W-:Y:S02]  /*0a00*/  IMAD.MOV.U32 R39, RZ, RZ, 0x1 ;  /* 0x00000001ff277424 */ /* 0x000fe400078e00ff */
[----:B------:R-:W-:Y:S02]  /*0a10*/  IMAD.MOV.U32 R17, RZ, RZ, RZ ;  /* 0x000000ffff117224 */ /* 0x000fe400078e00ff */
[----:B------:R-:W-:Y:S02]  /*0a20*/  IMAD.MOV.U32 R35, RZ, RZ, R5 ;  /* 0x000000ffff237224 */ /* 0x000fe400078e0005 */
[----:B------:R-:W-:-:S07]  /*0a30*/  IMAD.MOV.U32 R36, RZ, RZ, R7 ;  /* 0x000000ffff247224 */ /* 0x000fce00078e0007 */
.L_x_16:
[----:B------:R-:W-:Y:S01]  /*0a40*/  LOP3.LUT R20, R35, 0x1, RZ, 0xc0, !PT ;  /* 0x0000000123147812 */ /* 0x000fe200078ec0ff */
[----:B------:R-:W-:Y:S03]  /*0a50*/  BSSY.RECONVERGENT B3, `(.L_x_10) ;  /* 0x0000067000037945 */ /* 0x000fe60003800200 */
[----:B------:R-:W-:-:S04]  /*0a60*/  ISETP.NE.U32.AND P0, PT, R20, 0x1, PT ;  /* 0x000000011400780c */ /* 0x000fc80003f05070 */
[----:B------:R-:W-:-:S13]  /*0a70*/  ISETP.NE.U32.AND.EX P0, PT, RZ, RZ, PT, P0 ;  /* 0x000000ffff00720c */ /* 0x000fda0003f05100 */
[----:B------:R-:W-:Y:S05]  /*0a80*/  @P0 BRA `(.L_x_11) ;  /* 0x00000004008c0947 */ /* 0x000fea0003800000 */
[----:B------:R-:W-:Y:S01]  /*0a90*/  LEA R25, R13, 0xfffffe00, 0x9 ;  /* 0xfffffe000d197811 */ /* 0x000fe200078e48ff */
[----:B------:R-:W-:Y:S01]  /*0aa0*/  IMAD.MOV.U32 R20, RZ, RZ, RZ ;  /* 0x000000ffff147224 */ /* 0x000fe200078e00ff */
[----:B------:R-:W-:Y:S01]  /*0ab0*/  BSSY.RECONVERGENT B4, `(.L_x_12) ;  /* 0x0000053000047945 */ /* 0x000fe20003800200 */
[----:B------:R-:W-:Y:S02]  /*0ac0*/  IMAD.MOV.U32 R21, RZ, RZ, R15 ;  /* 0x000000ffff157224 */ /* 0x000fe400078e000f */
[----:B------:R-:W-:Y:S02]  /*0ad0*/  IMAD.MOV.U32 R30, RZ, RZ, RZ ;  /* 0x000000ffff1e7224 */ /* 0x000fe400078e00ff */
[----:B------:R-:W-:-:S04]  /*0ae0*/  IMAD.HI.U32 R22, P0, R25, R15, R20 ;  /* 0x0000000f19167227 */ /* 0x000fc80007800014 */
[----:B------:R-:W-:Y:S02]  /*0af0*/  IMAD.X R23, RZ, RZ, RZ, P0 ;  /* 0x000000ffff177224 */ /* 0x000fe400000e06ff */
[----:B------:R-:W-:Y:S02]  /*0b00*/  IMAD.MOV.U32 R20, RZ, RZ, 0x0 ;  /* 0x00000000ff147424 */ /* 0x000fe400078e00ff */
[----:B------:R-:W-:-:S04]  /*0b10*/  IMAD.WIDE.U32 R22, R10, R25, R22 ;  /* 0x000000190a167225 */ /* 0x000fc800078e0016 */
[----:B------:R-:W-:Y:S01]  /*0b20*/  IMAD.MOV.U32 R21, RZ, RZ, -0x80000000 ;  /* 0x80000000ff157424 */ /* 0x000fe200078e00ff */
[----:B------:R-:W-:Y:S01]  /*0b30*/  IADD3 R27, P1, PT, RZ, -R22, RZ ;  /* 0x80000016ff1b7210 */ /* 0x000fe20007f3e0ff */
[----:B------:R-:W-:-:S04]  /*0b40*/  IMAD.MOV R22, RZ, RZ, -R10 ;  /* 0x000000ffff167224 */ /* 0x000fc800078e0a0a */
[----:B------:R-:W-:-:S04]  /*0b50*/  IMAD.HI.U32 R20, P0, R25, R27, R20 ;  /* 0x0000001b19147227 */ /* 0x000fc80007800014 */
[----:B------:R-:W-:Y:S01]  /*0b60*/  IMAD.X R23, R22, 0x1, ~R23, P1 ;  /* 0x0000000116177824 */ /* 0x000fe200008e0e17 */
[----:B------:R-:W-:Y:S02]  /*0b70*/  SEL R21, RZ, 0x1, !P0 ;  /* 0x00000001ff157807 */ /* 0x000fe40004000000 */
[----:B------:R-:W-:Y:S01]  /*0b80*/  ISETP.GT.U32.AND P0, PT, R27, -0x1, PT ;  /* 0xffffffff1b00780c */ /* 0x000fe20003f04070 */
[----:B------:R-:W-:-:S03]  /*0b90*/  IMAD.WIDE.U32 R20, R25, R23, R20 ;  /* 0x0000001719147225 */ /* 0x000fc600078e0014 */
[----:B------:R-:W-:Y:S02]  /*0ba0*/  ISETP.GT.AND.EX P0, PT, R23, -0x1, PT, P0 ;  /* 0xffffffff1700780c */ /* 0x000fe40003f04300 */
[----:B------:R-:W-:Y:S01]  /*0bb0*/  IADD3 RZ, P1, PT, R20, R27, RZ ;  /* 0x0000001b14ff7210 */ /* 0x000fe20007f3e0ff */
[----:B------:R-:W-:Y:S01]  /*0bc0*/  IMAD.WIDE.U32 R26, R39, R28, RZ ;  /* 0x0000001c271a7225 */ /* 0x000fe200078e00ff */
[----:B------:R-:W-:Y:S02]  /*0bd0*/  SHF.R.U32.HI R20, RZ, 0x1f, R23 ;  /* 0x0000001fff147819 */ /* 0x000fe40000011617 */
[----:B------:R-:W-:Y:S02]  /*0be0*/  SEL R25, R25, RZ, P0 ;  /* 0x000000ff19197207 */ /* 0x000fe40000000000 */
[----:B------:R-:W-:Y:S01]  /*0bf0*/  IADD3.X R22, P1, PT, R21, R23, RZ, P1, !PT ;  /* 0x0000001715167210 */ /* 0x000fe20000f3e4ff */
[----:B------:R-:W-:Y:S01]  /*0c00*/  IMAD.MOV.U32 R23, RZ, RZ, RZ ;  /* 0x000000ffff177224 */ /* 0x000fe200078e00ff */
[----:B------:R-:W-:-:S02]  /*0c10*/  LOP3.LUT R20, R20, 0x1, RZ, 0x3c, !PT ;  /* 0x0000000114147812 */ /* 0x000fc400078e3cff */
[----:B------:R-:W-:Y:S02]  /*0c20*/  IADD3 R22, P0, PT, R25, R22, RZ ;  /* 0x0000001619167210 */ /* 0x000fe40007f1e0ff */
[----:B------:R-:W-:-:S05]  /*0c30*/  SEL R21, RZ, 0x1, !P1 ;  /* 0x00000001ff157807 */ /* 0x000fca0004800000 */
[----:B------:R-:W-:-:S05]  /*0c40*/  IMAD.X R20, R20, 0x1, R21, P0 ;  /* 0x0000000114147824 */ /* 0x000fca00000e0615 */
[----:B------:R-:W-:Y:S01]  /*0c50*/  ISETP.NE.AND P0, PT, R20, 0x2, PT ;  /* 0x000000021400780c */ /* 0x000fe20003f05270 */
[----:B------:R-:W-:-:S03]  /*0c60*/  IMAD.WIDE.U32 R20, R17, R28, RZ ;  /* 0x0000001c11147225 */ /* 0x000fc600078e00ff */
[----:B------:R-:W-:Y:S01]  /*0c70*/  SEL R31, R22, 0xffffffff, P0 ;  /* 0xffffffff161f7807 */ /* 0x000fe20000000000 */
[----:B------:R-:W-:-:S04]  /*0c80*/  IMAD.WIDE.U32 R20, P1, R29, R39, R20 ;  /* 0x000000271d147225 */ /* 0x000fc80007820014 */
[----:B------:R-:W-:-:S04]  /*0c90*/  IMAD.HI.U32 R22, R31, R15, RZ ;  /* 0x0000000f1f167227 */ /* 0x000fc800078e00ff */
[----:B------:R-:W-:Y:S02]  /*0ca0*/  IMAD.X R25, RZ, RZ, RZ, P1 ;  /* 0x000000ffff197224 */ /* 0x000fe400008e06ff */
[----:B------:R-:W-:-:S04]  /*0cb0*/  IMAD.WIDE.U32 R22, R10, R31, R22 ;  /* 0x0000001f0a167225 */ /* 0x000fc800078e0016 */
[----:B------:R-:W-:Y:S01]  /*0cc0*/  IMAD.MOV.U32 R24, RZ, RZ, R21 ;  /* 0x000000ffff187224 */ /* 0x000fe200078e0015 */
[----:B------:R-:W-:Y:S02]  /*0cd0*/  IADD3 RZ, P0, PT, R15, R22, RZ ;  /* 0x000000160fff7210 */ /* 0x000fe40007f1e0ff */
[----:B------:R-:W-:Y:S02]  /*0ce0*/  IADD3 R22, P1, PT, R27, R20, RZ ;  /* 0x000000141b167210 */ /* 0x000fe40007f3e0ff */
[----:B------:R-:W-:Y:S02]  /*0cf0*/  IADD3.X RZ, P0, PT, R10, R23, RZ, P0, !PT ;  /* 0x000000170aff7210 */ /* 0x000fe4000071e4ff */
[----:B------:R-:W-:Y:S01]  /*0d00*/  VIMNMX.U32 R20, PT, PT, R31, -0x2, PT ;  /* 0xfffffffe1f147848 */ /* 0x000fe20003fe0000 */
[----:B------:R-:W-:Y:S01]  /*0d10*/  IMAD.WIDE.U32.X R24, R29, R17, R24, P1 ;  /* 0x000000111d187225 */ /* 0x000fe200008e0418 */
[C---:B------:R-:W-:Y:S02]  /*0d20*/  SHF.L.U32 R17, R26.reuse, R12, RZ ;  /* 0x0000000c1a117219 */ /* 0x040fe400000006ff */
[----:B------:R-:W-:-:S02]  /*0d30*/  SHF.L.W.U32.HI R26, R26, R9, R22 ;  /* 0x000000091a1a7219 */ /* 0x000fc40000010e16 */
[-C--:B------:R-:W-:Y:S02]  /*0d40*/  SHF.L.W.U32.HI R22, R22, R9.reuse, R24 ;  /* 0x0000000916167219 */ /* 0x080fe40000010e18 */
[-C--:B------:R-:W-:Y:S02]  /*0d50*/  SHF.L.W.U32.HI R23, R24, R9.reuse, R25 ;  /* 0x0000000918177219 */ /* 0x080fe40000010e19 */
[----:B------:R-:W-:Y:S01]  /*0d60*/  SHF.L.W.U32.HI R24, R25, R9, RZ ;  /* 0x0000000919187219 */ /* 0x000fe20000010eff */
[----:B------:R-:W-:-:S07]  /*0d70*/  @!P0 VIADD R31, R20, 0x1 ;  /* 0x00000001141f8836 */ /* 0x000fce0000000000 */
.L_x_13:
[----:B------:R-:W-:Y:S01]  /*0d80*/  IADD3 RZ, P0, PT, -R15, R22, RZ ;  /* 0x000000160fff7210 */ /* 0x000fe20007f1e1ff */
[----:B------:R-:W-:Y:S01]  /*0d90*/  IMAD.MOV.U32 R20, RZ, RZ, RZ ;  /* 0x000000ffff147224 */ /* 0x000fe200078e00ff */
[----:B------:R-:W-:Y:S01]  /*0da0*/  PLOP3.LUT P2, PT, PT, PT, PT, 0x8, 0x80 ;  /* 0x000000000080781c */ /* 0x000fe20003f4e170 */
[----:B------:R-:W-:Y:S01]  /*0db0*/  UMOV UR4, URZ ;  /* 0x000000ff00047c82 */ /* 0x000fe20008000000 */
[----:B------:R-:W-:Y:S01]  /*0dc0*/  IADD3.X RZ, P0, PT, ~R10, R23, RZ, P0, !PT ;  /* 0x000000170aff7210 */ /* 0x000fe2000071e5ff */
[----:B------:R-:W-:-:S03]  /*0dd0*/  VIADD R30, R30, 0x20 ;  /* 0x000000201e1e7836 */ /* 0x000fc60000000000 */
[----:B------:R-:W-:-:S03]  /*0de0*/  IADD3.X R21, PT, PT, R24, 0x1, RZ, P0, !PT ;  /* 0x0000000118157810 */ /* 0x000fc600007fe4ff */
[----:B------:R-:W-:-:S05]  /*0df0*/  IMAD.HI.U32 R21, R24, R31, R20 ;  /* 0x0000001f18157227 */ /* 0x000fca00078e0014 */
[----:B------:R-:W-:-:S04]  /*0e00*/  ISETP.GE.U32.AND P0, PT, R21, R24, PT ;  /* 0x000000181500720c */ /* 0x000fc80003f06070 */
[----:B------:R-:W-:-:S05]  /*0e10*/  SEL R25, R21, 0xffffffff, P0 ;  /* 0xffffffff15197807 */ /* 0x000fca0000000000 */
[----:B------:R-:W-:-:S04]  /*0e20*/  IMAD.WIDE.U32 R20, R25, R15, RZ ;  /* 0x0000000f19147225 */ /* 0x000fc800078e00ff */
[----:B------:R-:W-:Y:S02]  /*0e30*/  IMAD.MOV.U32 R20, RZ, RZ, R21 ;  /* 0x000000ffff147224 */ /* 0x000fe400078e0015 */
[----:B------:R-:W-:Y:S02]  /*0e40*/  IMAD R27, R15, R25, RZ ;  /* 0x000000190f1b7224 */ /* 0x000fe400078e02ff */
[----:B------:R-:W-:-:S03]  /*0e50*/  IMAD.MOV.U32 R21, RZ, RZ, RZ ;  /* 0x000000ffff157224 */ /* 0x000fc600078e00ff */
[----:B------:R-:W-:Y:S01]  /*0e60*/  IADD3 R32, P0, PT, -R27, R22, RZ ;  /* 0x000000161b207210 */ /* 0x000fe20007f1e1ff */
[----:B------:R-:W-:-:S03]  /*0e70*/  IMAD.WIDE.U32 R20, R10, R25, R20 ;  /* 0x000000190a147225 */ /* 0x000fc600078e0014 */
[----:B------:R-:W-:-:S04]  /*0e80*/  IADD3.X R25, P0, PT, R23, ~R20, RZ, P0, !PT ;  /* 0x8000001417197210 */ /* 0x000fc8000071e4ff */
[----:B------:R-:W-:-:S13]  /*0e90*/  IADD3.X R20, P0, PT, R24, ~R21, RZ, P0, !PT ;  /* 0x8000001518147210 */ /* 0x000fda000071e4ff */
[----:B------:R-:W-:-:S04]  /*0ea0*/  @!P0 IADD3 R32, P1, PT, R15, R32, RZ ;  /* 0x000000200f208210 */ /* 0x000fc80007f3e0ff */
[----:B------:R-:W-:-:S04]  /*0eb0*/  @!P0 IADD3.X R25, P1, PT, R10, R25, RZ, P1, !PT ;  /* 0x000000190a198210 */ /* 0x000fc80000f3e4ff */
[----:B------:R-:W-:-:S04]  /*0ec0*/  @!P0 IADD3.X R20, P1, PT, RZ, R20, RZ, P1, !PT ;  /* 0x00000014ff148210 */ /* 0x000fc80000f3e4ff */
[----:B------:R-:W-:Y:S02]  /*0ed0*/  @!P0 PLOP3.LUT P2, PT, P1, PT, PT, 0x8, 0x80 ;  /* 0x000000000080881c */ /* 0x000fe40000f4e170 */
[----:B------:R-:W-:-:S04]  /*0ee0*/  IADD3 RZ, P0, PT, R17, -UR4, RZ ;  /* 0x8000000411ff7c10 */ /* 0x000fc8000ff1e0ff */
[----:B------:R-:W-:Y:S01]  /*0ef0*/  IADD3.X R22, P0, PT, R26, -0x1, RZ, P0, !PT ;  /* 0xffffffff1a167810 */ /* 0x000fe2000071e4ff */
[----:B------:R-:W-:-:S06]  /*0f00*/  IMAD.MOV.U32 R26, RZ, RZ, R17 ;  /* 0x000000ffff1a7224 */ /* 0x000fcc00078e0011 */
[----:B------:R-:W-:-:S04]  /*0f10*/  @P2 IADD3 R32, P1, PT, R15, R32, RZ ;  /* 0x000000200f202210 */ /* 0x000fc80007f3e0ff */
[----:B------:R-:W-:Y:S02]  /*0f20*/  @P2 IADD3.X R25, P1, PT, R10, R25, RZ, P1, !PT ;  /* 0x000000190a192210 */ /* 0x000fe40000f3e4ff */
[----:B------:R-:W-:-:S03]  /*0f30*/  IADD3.X R23, P0, PT, R32, -0x1, RZ, P0, !PT ;  /* 0xffffffff20177810 */ /* 0x000fc6000071e4ff */
[----:B------:R-:W-:Y:S01]  /*0f40*/  @P2 IMAD.X R20, RZ, RZ, R20, P1 ;  /* 0x000000ffff142224 */ /* 0x000fe200008e0614 */
[----:B------:R-:W-:Y:S02]  /*0f50*/  IADD3.X R24, P0, PT, R25, -0x1, RZ, P0, !PT ;  /* 0xffffffff19187810 */ /* 0x000fe4000071e4ff */
[----:B------:R-:W-:Y:S02]  /*0f60*/  ISETP.GT.U32.AND P2, PT, R30, R11, PT ;  /* 0x0000000b1e00720c */ /* 0x000fe40003f44070 */
[----:B------:R-:W-:-:S13]  /*0f70*/  IADD3.X RZ, P0, PT, R20, -0x1, RZ, P0, !PT ;  /* 0xffffffff14ff7810 */ /* 0x000fda000071e4ff */
[----:B------:R-:W-:Y:S01]  /*0f80*/  @!P0 IADD3 RZ, P1, PT, RZ, R17, RZ ;  /* 0x00000011ffff8210 */ /* 0x000fe20007f3e0ff */
[----:B------:R-:W-:-:S03]  /*0f90*/  IMAD.MOV.U32 R17, RZ, RZ, RZ ;  /* 0x000000ffff117224 */ /* 0x000fc600078e00ff */
[----:B------:R-:W-:-:S04]  /*0fa0*/  @!P0 IADD3.X R22, P1, PT, RZ, R22, RZ, P1, !PT ;  /* 0x00000016ff168210 */ /* 0x000fc80000f3e4ff */
[----:B------:R-:W-:-:S05]  /*0fb0*/  @!P0 IADD3.X R23, P1, PT, R15, R23, RZ, P1, !PT ;  /* 0x000000170f178210 */ /* 0x000fca0000f3e4ff */
[----:B------:R-:W-:Y:S01]  /*0fc0*/  @!P0 IMAD.X R24, R10, 0x1, R24, P1 ;  /* 0x000000010a188824 */ /* 0x000fe200008e0618 */
[----:B------:R-:W-:Y:S07]  /*0fd0*/  @!P2 BRA `(.L_x_13) ;  /* 0xfffffffc0068a947 */ /* 0x000fee000383ffff */
[----:B------:R-:W-:Y:S05]  /*0fe0*/  BSYNC.RECONVERGENT B4 ;  /* 0x0000000000047941 */ /* 0x000fea0003800200 */
.L_x_12:
[----:B------:R-:W-:Y:S02]  /*0ff0*/  ISETP.NE.AND P1, PT, R16, RZ, PT ;  /* 0x000000ff1000720c */ /* 0x000fe40003f25270 */
[-C--:B------:R-:W-:Y:S02]  /*1000*/  SHF.R.W.U32 R17, R22, R9.reuse, R23 ;  /* 0x0000000916117219 */ /* 0x080fe40000001e17 */
[----:B------:R-:W-:Y:S02]  /*1010*/  ISETP.NE.AND P2, PT, R14, RZ, PT ;  /* 0x000000ff0e00720c */ /* 0x000fe40003f45270 */
[-C--:B------:R-:W-:Y:S02]  /*1020*/  SHF.R.W.U32 R20, R23, R9.reuse, R24 ;  /* 0x0000000917147219 */ /* 0x080fe40000001e18 */
[-C--:B------:R-:W-:Y:S02]  /*1030*/  SHF.R.W.U32 R22, R26, R9.reuse, R22 ;  /* 0x000000091a167219 */ /* 0x080fe40000001e16 */
[----:B------:R-:W-:-:S02]  /*1040*/  SHF.R.W.U32 R21, R24, R9, RZ ;  /* 0x0000000918157219 */ /* 0x000fc40000001eff */
[----:B------:R-:W-:Y:S02]  /*1050*/  SEL R23, R17, R20, !P2 ;  /* 0x0000001411177207 */ /* 0x000fe40005000000 */
[----:B------:R-:W-:Y:S02]  /*1060*/  SEL R22, R22, R17, !P2 ;  /* 0x0000001116167207 */ /* 0x000fe40005000000 */
[----:B------:R-:W-:Y:S02]  /*1070*/  ISETP.NE.AND P0, PT, R11, 0x80, PT ;  /* 0x000000800b00780c */ /* 0x000fe40003f05270 */
[----:B------:R-:W-:Y:S02]  /*1080*/  @P1 SEL R23, R21, RZ, !P2 ;  /* 0x000000ff15171207 */ /* 0x000fe40005000000 */
[----:B------:R-:W-:Y:S02]  /*1090*/  @P1 SEL R22, R20, R21, !P2 ;  /* 0x0000001514161207 */ /* 0x000fe40005000000 */
[----:B------:R-:W-:-:S02]  /*10a0*/  SEL R17, R23, 0xffffffff, P0 ;  /* 0xffffffff17117807 */ /* 0x000fc40000000000 */
[----:B------:R-:W-:-:S07]  /*10b0*/  SEL R39, R22, 0xffffffff, P0 ;  /* 0xffffffff16277807 */ /* 0x000fce0000000000 */
.L_x_11:
[----:B------:R-:W-:Y:S05]  /*10c0*/  BSYNC.RECONVERGENT B3 ;  /* 0x0000000000037941 */ /* 0x000fea0003800200 */
.L_x_10:
[----:B------:R-:W-:Y:S01]  /*10d0*/  LEA R30, R13, 0xfffffe00, 0x9 ;  /* 0xfffffe000d1e7811 */ /* 0x000fe200078e48ff */
[----:B------:R-:W-:Y:S01]  /*10e0*/  IMAD.MOV.U32 R20, RZ, RZ, RZ ;  /* 0x000000ffff147224 */ /* 0x000fe200078e00ff */
[----:B------:R-:W-:Y:S01]  /*10f0*/  BSSY.RECONVERGENT B3, `(.L_x_14) ;  /* 0x0000053000037945 */ /* 0x000fe20003800200 */
[----:B------:R-:W-:Y:S02]  /*1100*/  IMAD.MOV.U32 R21, RZ, RZ, R15 ;  /* 0x000000ffff157224 */ /* 0x000fe400078e000f */
[----:B------:R-:W-:Y:S02]  /*1110*/  IMAD.MOV R33, RZ, RZ, -R10 ;  /* 0x000000ffff217224 */ /* 0x000fe400078e0a0a */
[----:B------:R-:W-:-:S04]  /*1120*/  IMAD.HI.U32 R22, P0, R30, R15, R20 ;  /* 0x0000000f1e167227 */ /* 0x000fc80007800014 */
[----:B------:R-:W-:Y:S02]  /*1130*/  IMAD.X R23, RZ, RZ, RZ, P0 ;  /* 0x000000ffff177224 */ /* 0x000fe400000e06ff */
[----:B------:R-:W-:Y:S02]  /*1140*/  IMAD.MOV.U32 R20, RZ, RZ, 0x0 ;  /* 0x00000000ff147424 */ /* 0x000fe400078e00ff */
[----:B------:R-:W-:-:S04]  /*1150*/  IMAD.WIDE.U32 R22, R10, R30, R22 ;  /* 0x0000001e0a167225 */ /* 0x000fc800078e0016 */
[----:B------:R-:W-:Y:S01]  /*1160*/  IMAD.MOV.U32 R21, RZ, RZ, -0x80000000 ;  /* 0x80000000ff157424 */ /* 0x000fe200078e00ff */
[----:B------:R-:W-:Y:S01]  /*1170*/  IADD3 R31, P0, PT, RZ, -R22, RZ ;  /* 0x80000016ff1f7210 */ /* 0x000fe20007f1e0ff */
[----:B------:R-:W-:-:S04]  /*1180*/  IMAD.WIDE.U32 R24, R29, R28, RZ ;  /* 0x0000001c1d187225 */ /* 0x000fc800078e00ff */
[----:B------:R-:W-:-:S04]  /*1190*/  IMAD.HI.U32 R20, P1, R30, R31, R20 ;  /* 0x0000001f1e147227 */ /* 0x000fc80007820014 */
[----:B------:R-:W-:Y:S01]  /*11a0*/  IMAD.X R33, R33, 0x1, ~R23, P0 ;  /* 0x0000000121217824 */ /* 0x000fe200000e0e17 */
[----:B------:R-:W-:Y:S01]  /*11b0*/  SEL R21, RZ, 0x1, !P1 ;  /* 0x00000001ff157807 */ /* 0x000fe20004800000 */
[----:B------:R-:W-:Y:S01]  /*11c0*/  IMAD.WIDE.U32 R26, R28, R28, RZ ;  /* 0x0000001c1c1a7225 */ /* 0x000fe200078e00ff */
[----:B------:R-:W-:Y:S02]  /*11d0*/  ISETP.GT.U32.AND P0, PT, R31, -0x1, PT ;  /* 0xffffffff1f00780c */ /* 0x000fe40003f04070 */
[----:B------:R-:W-:Y:S01]  /*11e0*/  SHF.R.U32.HI R34, RZ, 0x1f, R33 ;  /* 0x0000001fff227819 */ /* 0x000fe20000011621 */
[----:B------:R-:W-:Y:S01]  /*11f0*/  IMAD.WIDE.U32 R20, R30, R33, R20 ;  /* 0x000000211e147225 */ /* 0x000fe200078e0014 */
[----:B------:R-:W-:Y:S02]  /*1200*/  ISETP.GT.AND.EX P0, PT, R33, -0x1, PT, P0 ;  /* 0xffffffff2100780c */ /* 0x000fe40003f04300 */
[----:B------:R-:W-:Y:S01]  /*1210*/  LOP3.LUT R34, R34, 0x1, RZ, 0x3c, !PT ;  /* 0x0000000122227812 */ /* 0x000fe200078e3cff */
[----:B------:R-:W-:Y:S01]  /*1220*/  IMAD.MOV.U32 R38, RZ, RZ, RZ ;  /* 0x000000ffff267224 */ /* 0x000fe200078e00ff */
[----:B------:R-:W-:-:S02]  /*1230*/  IADD3 RZ, P1, PT, R20, R31, RZ ;  /* 0x0000001f14ff7210 */ /* 0x000fc40007f3e0ff */
[----:B------:R-:W-:Y:S02]  /*1240*/  SEL R32, R30, RZ, P0 ;  /* 0x000000ff1e207207 */ /* 0x000fe40000000000 */
[----:B------:R-:W-:-:S04]  /*1250*/  IADD3.X R21, P1, PT, R21, R33, RZ, P1, !PT ;  /* 0x0000002115157210 */ /* 0x000fc80000f3e4ff */
[----:B------:R-:W-:Y:S02]  /*1260*/  IADD3 R37, P0, PT, R32, R21, RZ ;  /* 0x0000001520257210 */ /* 0x000fe40007f1e0ff */
[----:B------:R-:W-:Y:S01]  /*1270*/  SEL R21, RZ, 0x1, !P1 ;  /* 0x00000001ff157807 */ /* 0x000fe20004800000 */
[----:B------:R-:W-:-:S04]  /*1280*/  IMAD.WIDE.U32 R24, P1, R28, R29, R24 ;  /* 0x0000001d1c187225 */ /* 0x000fc80007820018 */
[----:B------:R-:W-:Y:S02]  /*1290*/  IMAD.X R21, R34, 0x1, R21, P0 ;  /* 0x0000000122157824 */ /* 0x000fe400000e0615 */
[----:B------:R-:W-:Y:S01]  /*12a0*/  IMAD.X R23, RZ, RZ, RZ, P1 ;  /* 0x000000ffff177224 */ /* 0x000fe200008e06ff */
[----:B------:R-:W-:Y:S01]  /*12b0*/  IADD3 R28, P1, PT, R27, R24, RZ ;  /* 0x000000181b1c7210 */ /* 0x000fe20007f3e0ff */
[----:B------:R-:W-:Y:S01]  /*12c0*/  IMAD.MOV.U32 R22, RZ, RZ, R25 ;  /* 0x000000ffff167224 */ /* 0x000fe200078e0019 */
[----:B------:R-:W-:Y:S01]  /*12d0*/  ISETP.NE.AND P0, PT, R21, 0x2, PT ;  /* 0x000000021500780c */ /* 0x000fe20003f05270 */
[----:B------:R-:W-:Y:S01]  /*12e0*/  IMAD.MOV.U32 R21, RZ, RZ, RZ ;  /* 0x000000ffff157224 */ /* 0x000fe200078e00ff */
[C---:B------:R-:W-:Y:S01]  /*12f0*/  SHF.L.U32 R24, R26.reuse, R12, RZ ;  /* 0x0000000c1a187219 */ /* 0x040fe200000006ff */
[----:B------:R-:W-:Y:S01]  /*1300*/  IMAD.WIDE.U32.X R22, R29, R29, R22, P1 ;  /* 0x0000001d1d167225 */ /* 0x000fe200008e0416 */
[----:B------:R-:W-:Y:S02]  /*1310*/  SEL R37, R37, 0xffffffff, P0 ;  /* 0xffffffff25257807 */ /* 0x000fe40000000000 */
[----:B------:R-:W-:-:S02]  /*1320*/  SHF.L.W.U32.HI R26, R26, R9, R28 ;  /* 0x000000091a1a7219 */ /* 0x000fc40000010e1c */
[----:B------:R-:W-:Y:S01]  /*1330*/  SHF.L.W.U32.HI R28, R28, R9, R22 ;  /* 0x000000091c1c7219 */ /* 0x000fe20000010e16 */
[----:B------:R-:W-:Y:S01]  /*1340*/  IMAD.HI.U32 R20, R37, R15, RZ ;  /* 0x0000000f25147227 */ /* 0x000fe200078e00ff */
[-C--:B------:R-:W-:Y:S02]  /*1350*/  SHF.L.W.U32.HI R22, R22, R9.reuse, R23 ;  /* 0x0000000916167219 */ /* 0x080fe40000010e17 */
[----:B------:R-:W-:Y:S01]  /*1360*/  SHF.L.W.U32.HI R23, R23, R9, RZ ;  /* 0x0000000917177219 */ /* 0x000fe20000010eff */
[----:B------:R-:W-:-:S03]  /*1370*/  IMAD.WIDE.U32 R20, R10, R37, R20 ;  /* 0x000000250a147225 */ /* 0x000fc600078e0014 */
[----:B------:R-:W-:Y:S02]  /*1380*/  IADD3 RZ, P0, PT, R15, R20, RZ ;  /* 0x000000140fff7210 */ /* 0x000fe40007f1e0ff */
[----:B------:R-:W-:Y:S02]  /*1390*/  VIMNMX.U32 R20, PT, PT, R37, -0x2, PT ;  /* 0xfffffffe25147848 */ /* 0x000fe40003fe0000 */
[----:B------:R-:W-:-:S13]  /*13a0*/  IADD3.X RZ, P0, PT, R10, R21, RZ, P0, !PT ;  /* 0x000000150aff7210 */ /* 0x000fda000071e4ff */
[----:B------:R-:W-:-:S07]  /*13b0*/  @!P0 VIADD R37, R20, 0x1 ;  /* 0x0000000114258836 */ /* 0x000fce0000000000 */
.L_x_15:
        /* <DEDUP_REMOVED lines=39> */
.L_x_14:
[----:B------:R-:W-:Y:S02]  /*1630*/  ISETP.GT.U32.AND P0, PT, R35, 0x1, PT ;  /* 0x000000012300780c */ /* 0x000fe40003f04070 */
[----:B------:R-:W-:Y:S02]  /*1640*/  ISETP.NE.AND P1, PT, R16, RZ, PT ;  /* 0x000000ff1000720c */ /* 0x000fe40003f25270 */
[----:B------:R-:W-:Y:S02]  /*1650*/  ISETP.GT.U32.AND.EX P0, PT, R36, RZ, PT, P0 ;  /* 0x000000ff2400720c */ /* 0x000fe40003f04100 */
[----:B------:R-:W-:Y:S02]  /*1660*/  ISETP.NE.AND P2, PT, R14, RZ, PT ;  /* 0x000000ff0e00720c */ /* 0x000fe40003f45270 */
[-C--:B------:R-:W-:Y:S02]  /*1670*/  SHF.R.W.U32 R20, R26, R9.reuse, R28 ;  /* 0x000000091a147219 */ /* 0x080fe40000001e1c */
[----:B------:R-:W-:-:S02]  /*1680*/  SHF.R.W.U32 R21, R28, R9, R22 ;  /* 0x000000091c157219 */ /* 0x000fc40000001e16 */
[-C--:B------:R-:W-:Y:S02]  /*1690*/  SHF.R.W.U32 R22, R22, R9.reuse, R23 ;  /* 0x0000000916167219 */ /* 0x080fe40000001e17 */
[----:B------:R-:W-:Y:S02]  /*16a0*/  SHF.R.W.U32 R23, R23, R9, RZ ;  /* 0x0000000917177219 */ /* 0x000fe40000001eff */
[----:B------:R-:W-:Y:S02]  /*16b0*/  SEL R20, R20, R21, !P2 ;  /* 0x0000001514147207 */ /* 0x000fe40005000000 */
[----:B------:R-:W-:Y:S02]  /*16c0*/  SEL R21, R21, R22, !P2 ;  /* 0x0000001615157207 */ /* 0x000fe40005000000 */
[----:B------:R-:W-:Y:S02]  /*16d0*/  @P1 SEL R20, R22, R23, !P2 ;  /* 0x0000001716141207 */ /* 0x000fe40005000000 */
[----:B------:R-:W-:-:S02]  /*16e0*/  @P1 SEL R21, R23, RZ, !P2 ;  /* 0x000000ff17151207 */ /* 0x000fc40005000000 */
[----:B------:R-:W-:Y:S02]  /*16f0*/  ISETP.NE.AND P3, PT, R11, 0x80, PT ;  /* 0x000000800b00780c */ /* 0x000fe40003f65270 */
[--C-:B------:R-:W-:Y:S02]  /*1700*/  SHF.R.U64 R35, R35, 0x1, R36.reuse ;  /* 0x0000000123237819 */ /* 0x100fe40000001224 */
[----:B------:R-:W-:Y:S02]  /*1710*/  SHF.R.U32.HI R36, RZ, 0x1, R36 ;  /* 0x00000001ff247819 */ /* 0x000fe40000011624 */
[----:B------:R-:W-:Y:S02]  /*1720*/  SEL R29, R21, 0xffffffff, P3 ;  /* 0xffffffff151d7807 */ /* 0x000fe40001800000 */
[----:B------:R-:W-:Y:S01]  /*1730*/  SEL R28, R20, 0xffffffff, P3 ;  /* 0xffffffff141c7807 */ /* 0x000fe20001800000 */
[----:B------:R-:W-:Y:S06]  /*1740*/  @P0 BRA `(.L_x_16) ;  /* 0xfffffff000bc0947 */ /* 0x000fec000383ffff */
[----:B------:R-:W-:Y:S05]  /*1750*/  BSYNC.RECONVERGENT B2 ;  /* 0x0000000000027941 */ /* 0x000fea0003800200 */
.L_x_9:
[C---:B------:R-:W-:Y:S01]  /*1760*/  ISETP.NE.U32.AND P0, PT, R39.reuse, R3, PT ;  /* 0x000000032700720c */ /* 0x040fe20003f05070 */
[----:B------:R-:W-:Y:S01]  /*1770*/  BSSY.RELIABLE B2, `(.L_x_17) ;  /* 0x00000e9000027945 */ /* 0x000fe20003800100 */
[----:B------:R-:W-:Y:S02]  /*1780*/  ISETP.EQ.U32.AND P4, PT, R39, 0x1, PT ;  /* 0x000000012700780c */ /* 0x000fe40003f82070 */
[----:B------:R-:W-:-:S04]  /*1790*/  ISETP.NE.AND.EX P0, PT, R17, R4, PT, P0 ;  /* 0x000000041100720c */ /* 0x000fc80003f05300 */
[----:B------:R-:W-:-:S13]  /*17a0*/  ISETP.EQ.OR.EX P0, PT, R17, RZ, !P0, P4 ;  /* 0x000000ff1100720c */ /* 0x000fda0004702740 */
[----:B------:R-:W-:Y:S05]  /*17b0*/  @P0 BRA `(.L_x_18) ;  /* 0x0000000c00900947 */ /* 0x000fea0003800000 */
[----:B------:R-:W-:Y:S02]  /*17c0*/  ISETP.NE.U32.AND P0, PT, R6, RZ, PT ;  /* 0x000000ff0600720c */ /* 0x000fe40003f05070 */
[----:B------:R-:W-:Y:S02]  /*17d0*/  PRMT R20, RZ, 0x7610, R20 ;  /* 0x00007610ff147816 */ /* 0x000fe40000000014 */
[----:B------:R-:W-:-:S13]  /*17e0*/  ISETP.NE.AND.EX P0, PT, R8, RZ, PT, P0 ;  /* 0x000000ff0800720c */ /* 0x000fda0003f05300 */
[----:B------:R-:W-:Y:S05]  /*17f0*/  @!P0 BREAK.RELIABLE B2 ;  /* 0x0000000000028942 */ /* 0x000fea0003800100 */
[----:B------:R-:W-:Y:S05]  /*1800*/  @!P0 BRA `(.L_x_3) ;  /* 0x0000000c00908947 */ /* 0x000fea0003800000 */
[----:B------:R-:W-:-:S07]  /*1810*/  IMAD.MOV.U32 R35, RZ, RZ, RZ ;  /* 0x000000ffff237224 */ /* 0x000fce00078e00ff */
.L_x_30:
[----:B------:R-:W-:Y:S01]  /*1820*/  LOP3.LUT R20, R17, R19, RZ, 0xfc, !PT ;  /* 0x0000001311147212 */ /* 0x000fe200078efcff */
[----:B------:R-:W-:Y:S03]  /*1830*/  BSSY.RECONVERGENT B3, `(.L_x_19) ;  /* 0x0000018000037945 */ /* 0x000fe60003800200 */
[----:B------:R-:W-:-:S13]  /*1840*/  ISETP.NE.U32.AND P0, PT, R20, RZ, PT ;  /* 0x000000ff1400720c */ /* 0x000fda0003f05070 */
[----:B------:R-:W-:Y:S05]  /*1850*/  @P0 BRA `(.L_x_20) ;  /* 0x00000000004c0947 */ /* 0x000fea0003800000 */
[----:B------:R-:W0:Y:S01]  /*1860*/  I2F.U32.RP R22, R18 ;  /* 0x0000001200167306 */ /* 0x000e220000209000 */
[----:B------:R-:W-:Y:S01]  /*1870*/  IMAD.MOV R17, RZ, RZ, -R18 ;  /* 0x000000ffff117224 */ /* 0x000fe200078e0a12 */
[----:B------:R-:W-:Y:S01]  /*1880*/  ISETP.NE.U32.AND P4, PT, R18, RZ, PT ;  /* 0x000000ff1200720c */ /* 0x000fe20003f85070 */
[----:B------:R-:W-:-:S05]  /*1890*/  IMAD.MOV.U32 R20, RZ, RZ, RZ ;  /* 0x000000ffff147224 */ /* 0x000fca00078e00ff */
[----:B0-----:R-:W0:Y:S02]  /*18a0*/  MUFU.RCP R22, R22 ;  /* 0x0000001600167308 */ /* 0x001e240000001000 */
[----:B0-----:R-:W-:-:S06]  /*18b0*/  VIADD R21, R22, 0xffffffe ;  /* 0x0ffffffe16157836 */ /* 0x001fcc0000000000 */
[----:B------:R-:W0:Y:S02]  /*18c0*/  F2I.FTZ.U32.TRUNC.NTZ R21, R21 ;  /* 0x0000001500157305 */ /* 0x000e24000021f000 */
[----:B0-----:R-:W-:-:S04]  /*18d0*/  IMAD R17, R17, R21, RZ ;  /* 0x0000001511117224 */ /* 0x001fc800078e02ff */
[----:B------:R-:W-:-:S04]  /*18e0*/  IMAD.HI.U32 R20, R21, R17, R20 ;  /* 0x0000001115147227 */ /* 0x000fc800078e0014 */
[----:B------:R-:W-:Y:S02]  /*18f0*/  IMAD.MOV.U32 R21, RZ, RZ, RZ ;  /* 0x000000ffff157224 */ /* 0x000fe400078e00ff */
[----:B------:R-:W-:-:S04]  /*1900*/  IMAD.HI.U32 R17, R20, R39, RZ ;  /* 0x0000002714117227 */ /* 0x000fc800078e00ff */
        /* <DEDUP_REMOVED lines=8> */
.L_x_20:
[----:B------:R-:W-:-:S07]  /*1990*/  MOV R26, 0x19b0 ;  /* 0x000019b0001a7802 */ /* 0x000fce0000000f00 */
[----:B------:R-:W-:Y:S05]  /*19a0*/  CALL.REL.NOINC `($__internal_0_$__cuda_sm20_rem_u64) ;  /* 0x0000000c00447944 */ /* 0x000fea0003c00000 */
.L_x_21:
[----:B------:R-:W-:Y:S05]  /*19b0*/  BSYNC.RECONVERGENT B3 ;  /* 0x0000000000037941 */ /* 0x000fea0003800200 */
.L_x_19:
[----:B------:R-:W-:Y:S01]  /*19c0*/  BSSY.RECONVERGENT B3, `(.L_x_22) ;  /* 0x00000b4000037945 */ /* 0x000fe20003800200 */
[----:B------:R-:W-:Y:S02]  /*19d0*/  IMAD.MOV.U32 R36, RZ, RZ, 0x2 ;  /* 0x00000002ff247424 */ /* 0x000fe400078e00ff */
[----:B------:R-:W-:Y:S02]  /*19e0*/  IMAD.MOV.U32 R37, RZ, RZ, RZ ;  /* 0x000000ffff257224 */ /* 0x000fe400078e00ff */
[----:B------:R-:W-:Y:S02]  /*19f0*/  IMAD.MOV.U32 R39, RZ, RZ, 0x1 ;  /* 0x00000001ff277424 */ /* 0x000fe400078e00ff */
[----:B------:R-:W-:-:S07]  /*1a00*/  IMAD.MOV.U32 R17, RZ, RZ, RZ ;  /* 0x000000ffff117224 */ /* 0x000fce00078e00ff */
.L_x_29:
[----:B------:R-:W-:Y:S01]  /*1a10*/  LOP3.LUT R22, R36, 0x1, RZ, 0xc0, !PT ;  /* 0x0000000124167812 */ /* 0x000fe200078ec0ff */
[----:B------:R-:W-:Y:S03]  /*1a20*/  BSSY.RECONVERGENT B4, `(.L_x_23) ;  /* 0x0000056000047945 */ /* 0x000fe60003800200 */
[----:B------:R-:W-:-:S04]  /*1a30*/  ISETP.NE.U32.AND P0, PT, R22, 0x1, PT ;  /* 0x000000011600780c */ /* 0x000fc80003f05070 */
[----:B------:R-:W-:-:S13]  /*1a40*/  ISETP.NE.U32.AND.EX P0, PT, RZ, RZ, PT, P0 ;  /* 0x000000ffff00720c */ /* 0x000fda0003f05100 */
[----:B------:R-:W-:Y:S05]  /*1a50*/  @P0 BRA `(.L_x_24) ;  /* 0x0000000400480947 */ /* 0x000fea0003800000 */
[----:B------:R-:W-:Y:S01]  /*1a60*/  IMAD.MOV.U32 R22, RZ, RZ, 0x0 ;  /* 0x00000000ff167424 */ /* 0x000fe200078e00ff */
[----:B------:R-:W-:Y:S01]  /*1a70*/  BSSY.RECONVERGENT B5, `(.L_x_25) ;  /* 0x0000046000057945 */ /* 0x000fe20003800200 */
[----:B------:R-:W-:Y:S02]  /*1a80*/  IMAD.MOV.U32 R23, RZ, RZ, -0x80000000 ;  /* 0x80000000ff177424 */ /* 0x000fe400078e00ff */
[----:B------:R-:W-:-:S04]  /*1a90*/  IMAD.WIDE.U32 R24, R17, R20, RZ ;  /* 0x0000001411187225 */ /* 0x000fc800078e00ff */
[----:B------:R-:W-:-:S04]  /*1aa0*/  IMAD.HI.U32 R22, P0, R30, R31, R22 ;  /* 0x0000001f1e167227 */ /* 0x000fc80007800016 */
[----:B------:R-:W-:Y:S01]  /*1ab0*/  IMAD.WIDE.U32 R26, R39, R20, RZ ;  /* 0x00000014271a7225 */ /* 0x000fe200078e00ff */
[----:B------:R-:W-:-:S03]  /*1ac0*/  SEL R23, RZ, 0x1, !P0 ;  /* 0x00000001ff177807 */ /* 0x000fc60004000000 */
[----:B------:R-:W-:-:S03]  /*1ad0*/  IMAD.WIDE.U32 R22, R30, R33, R22 ;  /* 0x000000211e167225 */ /* 0x000fc600078e0016 */
[----:B------:R-:W-:-:S04]  /*1ae0*/  IADD3 RZ, P0, PT, R22, R31, RZ ;  /* 0x0000001f16ff7210 */ /* 0x000fc80007f1e0ff */
[----:B------:R-:W-:-:S04]  /*1af0*/  IADD3.X R23, P0, PT, R23, R33, RZ, P0, !PT ;  /* 0x0000002117177210 */ /* 0x000fc8000071e4ff */
[----:B------:R-:W-:Y:S02]  /*1b00*/  IADD3 R41, P4, PT, R32, R23, RZ ;  /* 0x0000001720297210 */ /* 0x000fe40007f9e0ff */
[----:B------:R-:W-:-:S05]  /*1b10*/  SEL R23, RZ, 0x1, !P0 ;  /* 0x00000001ff177807 */ /* 0x000fca0004000000 */
[----:B------:R-:W-:Y:S02]  /*1b20*/  IMAD.X R23, R34, 0x1, R23, P4 ;  /* 0x0000000122177824 */ /* 0x000fe400020e0617 */
[----:B------:R-:W-:-:S03]  /*1b30*/  IMAD.WIDE.U32 R24, P4, R21, R39, R24 ;  /* 0x0000002715187225 */ /* 0x000fc60007880018 */
[----:B------:R-:W-:Y:S01]  /*1b40*/  ISETP.NE.AND P0, PT, R23, 0x2, PT ;  /* 0x000000021700780c */ /* 0x000fe20003f05270 */
[----:B------:R-:W-:Y:S02]  /*1b50*/  IMAD.MOV.U32 R23, RZ, RZ, RZ ;  /* 0x000000ffff177224 */ /* 0x000fe400078e00ff */
[----:B------:R-:W-:Y:S01]  /*1b60*/  IMAD.X R29, RZ, RZ, RZ, P4 ;  /* 0x000000ffff1d7224 */ /* 0x000fe200020e06ff */
[----:B------:R-:W-:Y:S01]  /*1b70*/  SEL R41, R41, 0xffffffff, P0 ;  /* 0xffffffff29297807 */ /* 0x000fe20000000000 */
[----:B------:R-:W-:Y:S01]  /*1b80*/  IMAD.MOV.U32 R28, RZ, RZ, R25 ;  /* 0x000000ffff1c7224 */ /* 0x000fe200078e0019 */
[----:B------:R-:W-:-:S03]  /*1b90*/  IADD3 R38, P4, PT, R27, R24, RZ ;  /* 0x000000181b267210 */ /* 0x000fc60007f9e0ff */
[----:B------:R-:W-:-:S04]  /*1ba0*/  IMAD.HI.U32 R22, R41, R15, RZ ;  /* 0x0000000f29167227 */ /* 0x000fc800078e00ff */
[----:B------:R-:W-:Y:S01]  /*1bb0*/  IMAD.WIDE.U32.X R28, R21, R17, R28, P4 ;  /* 0x00000011151c7225 */ /* 0x000fe200020e041c */
[C---:B------:R-:W-:Y:S02]  /*1bc0*/  SHF.L.U32 R17, R26.reuse, R12, RZ ;  /* 0x0000000c1a117219 */ /* 0x040fe400000006ff */
[----:B------:R-:W-:Y:S01]  /*1bd0*/  SHF.L.W.U32.HI R26, R26, R9, R38 ;  /* 0x000000091a1a7219 */ /* 0x000fe20000010e26 */
[----:B------:R-:W-:Y:S01]  /*1be0*/  IMAD.WIDE.U32 R22, R10, R41, R22 ;  /* 0x000000290a167225 */ /* 0x000fe200078e0016 */
[-C--:B------:R-:W-:Y:S02]  /*1bf0*/  SHF.L.W.U32.HI R38, R38, R9.reuse, R28 ;  /* 0x0000000926267219 */ /* 0x080fe40000010e1c */
[----:B------:R-:W-:Y:S01]  /*1c00*/  SHF.L.W.U32.HI R24, R28, R9, R29 ;  /* 0x000000091c187219 */ /* 0x000fe20000010e1d */
[----:B------:R-:W-:Y:S01]  /*1c10*/  IMAD.MOV.U32 R28, RZ, RZ, RZ ;  /* 0x000000ffff1c7224 */ /* 0x000fe200078e00ff */
[----:B------:R-:W-:Y:S02]  /*1c20*/  IADD3 RZ, P0, PT, R15, R22, RZ ;  /* 0x000000160fff7210 */ /* 0x000fe40007f1e0ff */
[----:B------:R-:W-:-:S02]  /*1c30*/  VIMNMX.U32 R22, PT, PT, R41, -0x2, PT ;  /* 0xfffffffe29167848 */ /* 0x000fc40003fe0000 */
[----:B------:R-:W-:Y:S02]  /*1c40*/  IADD3.X RZ, P0, PT, R10, R23, RZ, P0, !PT ;  /* 0x000000170aff7210 */ /* 0x000fe4000071e4ff */
[----:B------:R-:W-:-:S11]  /*1c50*/  SHF.L.W.U32.HI R29, R29, R9, RZ ;  /* 0x000000091d1d7219 */ /* 0x000fd60000010eff */
[----:B------:R-:W-:-:S07]  /*1c60*/  @!P0 VIADD R41, R22, 0x1 ;  /* 0x0000000116298836 */ /* 0x000fce0000000000 */
.L_x_26:
[----:B------:R-:W-:Y:S01]  /*1c70*/  IADD3 RZ, P0, PT, -R15, R38, RZ ;  /* 0x000000260fff7210 */ /* 0x000fe20007f1e1ff */
[----:B------:R-:W-:Y:S01]  /*1c80*/  IMAD.MOV.U32 R22, RZ, RZ, RZ ;  /* 0x000000ffff167224 */ /* 0x000fe200078e00ff */
[----:B------:R-:W-:Y:S01]  /*1c90*/  UMOV UR4, URZ ;  /* 0x000000ff00047c82 */ /* 0x000fe20008000000 */
[----:B------:R-:W-:Y:S01]  /*1ca0*/  VIADD R28, R28, 0x20 ;  /* 0x000000201c1c7836 */ /* 0x000fe20000000000 */
[----:B------:R-:W-:-:S04]  /*1cb0*/  IADD3.X RZ, P0, PT, ~R10, R24, RZ, P0, !PT ;  /* 0x000000180aff7210 */ /* 0x000fc8000071e5ff */
        /* <DEDUP_REMOVED lines=14> */
[----:B------:R-:W-:Y:S02]  /*1da0*/  @!P0 IADD3.X R22, P5, PT, RZ, R22, RZ, P4, !PT ;  /* 0x00000016ff168210 */ /* 0x000fe400027be4ff */
[----:B------:R-:W-:Y:S02]  /*1db0*/  PLOP3.LUT P4, PT, PT, PT, PT, 0x8, 0x80 ;  /* 0x000000000080781c */ /* 0x000fe40003f8e170 */
        /* <DEDUP_REMOVED lines=18> */
.L_x_25:
[-C--:B------:R-:W-:Y:S02]  /*1ee0*/  SHF.R.W.U32 R17, R38, R9.reuse, R24 ;  /* 0x0000000926117219 */ /* 0x080fe40000001e18 */
[-C--:B------:R-:W-:Y:S02]  /*1ef0*/  SHF.R.W.U32 R24, R24, R9.reuse, R29 ;  /* 0x0000000918187219 */ /* 0x080fe40000001e1d */
[-C--:B------:R-:W-:Y:S02]  /*1f00*/  SHF.R.W.U32 R38, R26, R9.reuse, R38 ;  /* 0x000000091a267219 */ /* 0x080fe40000001e26 */
[----:B------:R-:W-:Y:S02]  /*1f10*/  SHF.R.W.U32 R29, R29, R9, RZ ;  /* 0x000000091d1d7219 */ /* 0x000fe40000001eff */
[----:B------:R-:W-:Y:S02]  /*1f20*/  SEL R22, R17, R24, !P2 ;  /* 0x0000001811167207 */ /* 0x000fe40005000000 */
[----:B------:R-:W-:-:S02]  /*1f30*/  SEL R38, R38, R17, !P2 ;  /* 0x0000001126267207 */ /* 0x000fc40005000000 */
[----:B------:R-:W-:Y:S02]  /*1f40*/  @P1 SEL R22, R29, RZ, !P2 ;  /* 0x000000ff1d161207 */ /* 0x000fe40005000000 */
[----:B------:R-:W-:Y:S02]  /*1f50*/  @P1 SEL R38, R24, R29, !P2 ;  /* 0x0000001d18261207 */ /* 0x000fe40005000000 */
[----:B------:R-:W-:Y:S02]  /*1f60*/  SEL R17, R22, 0xffffffff, P3 ;  /* 0xffffffff16117807 */ /* 0x000fe40001800000 */
[----:B------:R-:W-:-:S07]  /*1f70*/  SEL R39, R38, 0xffffffff, P3 ;  /* 0xffffffff26277807 */ /* 0x000fce0001800000 */
.L_x_24:
[----:B------:R-:W-:Y:S05]  /*1f80*/  BSYNC.RECONVERGENT B4 ;  /* 0x0000000000047941 */ /* 0x000fea0003800200 */
.L_x_23:
[----:B------:R-:W-:Y:S01]  /*1f90*/  IMAD.MOV.U32 R22, RZ, RZ, 0x0 ;  /* 0x00000000ff167424 */ /* 0x000fe200078e00ff */
[----:B------:R-:W-:Y:S01]  /*1fa0*/  BSSY.RECONVERGENT B4, `(.L_x_27) ;  /* 0x0000046000047945 */ /* 0x000fe20003800200 */
[----:B------:R-:W-:Y:S02]  /*1fb0*/  IMAD.MOV.U32 R23, RZ, RZ, -0x80000000 ;  /* 0x80000000ff177424 */ /* 0x000fe400078e00ff */
[----:B------:R-:W-:-:S04]  /*1fc0*/  IMAD.WIDE.U32 R24, R21, R20, RZ ;  /* 0x0000001415187225 */ /* 0x000fc800078e00ff */
[----:B------:R-:W-:-:S04]  /*1fd0*/  IMAD.HI.U32 R22, P0, R30, R31, R22 ;  /* 0x0000001f1e167227 */ /* 0x000fc80007800016 */
[----:B------:R-:W-:Y:S01]  /*1fe0*/  IMAD.WIDE.U32 R26, R20, R20, RZ ;  /* 0x00000014141a7225 */ /* 0x000fe200078e00ff */
[----:B------:R-:W-:-:S03]  /*1ff0*/  SEL R23, RZ, 0x1, !P0 ;  /* 0x00000001ff177807 */ /* 0x000fc60004000000 */
[----:B------:R-:W-:Y:S02]  /*2000*/  IMAD.MOV.U32 R38, RZ, RZ, RZ ;  /* 0x000000ffff267224 */ /* 0x000fe400078e00ff */
        /* <DEDUP_REMOVED lines=12> */
[----:B------:R-:W-:Y:S02]  /*20d0*/  IADD3 R24, P4, PT, R27, R24, RZ ;  /* 0x000000181b187210 */ /* 0x000fe40007f9e0ff */
[C---:B------:R-:W-:Y:S01]  /*20e0*/  VIMNMX.U32 R25, PT, PT, R41.reuse, -0x2, PT ;  /* 0xfffffffe29197848 */ /* 0x040fe20003fe0000 */
[----:B------:R-:W-:-:S04]  /*20f0*/  IMAD.HI.U32 R22, R41, R15, RZ ;  /* 0x0000000f29167227 */ /* 0x000fc800078e00ff */
[----:B------:R-:W-:-:S04]  /*2100*/  IMAD.WIDE.U32.X R20, R21, R21, R28, P4 ;  /* 0x0000001515147225 */ /* 0x000fc800020e041c */
[----:B------:R-:W-:Y:S01]  /*2110*/  IMAD.WIDE.U32 R22, R10, R41, R22 ;  /* 0x000000290a167225 */ /* 0x000fe200078e0016 */
[----:B------:R-:W-:Y:S02]  /*2120*/  SHF.L.W.U32.HI R28, R24, R9, R20 ;  /* 0x00000009181c7219 */ /* 0x000fe40000010e14 */
[----:B------:R-:W-:Y:S02]  /*2130*/  IADD3 RZ, P0, PT, R15, R22, RZ ;  /* 0x000000160fff7210 */ /* 0x000fe40007f1e0ff */
[----:B------:R-:W-:Y:S02]  /*2140*/  SHF.L.U32 R22, R26, R12, RZ ;  /* 0x0000000c1a167219 */ /* 0x000fe400000006ff */
[----:B------:R-:W-:Y:S02]  /*2150*/  IADD3.X RZ, P0, PT, R10, R23, RZ, P0, !PT ;  /* 0x000000170aff7210 */ /* 0x000fe4000071e4ff */
[-C--:B------:R-:W-:Y:S02]  /*2160*/  SHF.L.W.U32.HI R26, R26, R9.reuse, R24 ;  /* 0x000000091a1a7219 */ /* 0x080fe40000010e18 */
[----:B------:R-:W-:-:S02]  /*2170*/  SHF.L.W.U32.HI R24, R20, R9, R21 ;  /* 0x0000000914187219 */ /* 0x000fc40000010e15 */
[----:B------:R-:W-:-:S07]  /*2180*/  SHF.L.W.U32.HI R23, R21, R9, RZ ;  /* 0x0000000915177219 */ /* 0x000fce0000010eff */
[----:B------:R-:W-:-:S07]  /*2190*/  @!P0 VIADD R41, R25, 0x1 ;  /* 0x0000000119298836 */ /* 0x000fce0000000000 */
.L_x_28:
        /* <DEDUP_REMOVED lines=39> */
.L_x_27:
[----:B------:R-:W-:Y:S02]  /*2410*/  ISETP.GT.U32.AND P0, PT, R36, 0x1, PT ;  /* 0x000000012400780c */ /* 0x000fe40003f04070 */
[-C--:B------:R-:W-:Y:S02]  /*2420*/  SHF.R.W.U32 R20, R26, R9.reuse, R28 ;  /* 0x000000091a147219 */ /* 0x080fe40000001e1c */
[----:B------:R-:W-:Y:S02]  /*2430*/  ISETP.GT.U32.AND.EX P0, PT, R37, RZ, PT, P0 ;  /* 0x000000ff2500720c */ /* 0x000fe40003f04100 */
[-C--:B------:R-:W-:Y:S02]  /*2440*/  SHF.R.W.U32 R21, R28, R9.reuse, R24 ;  /* 0x000000091c157219 */ /* 0x080fe40000001e18 */
[-C--:B------:R-:W-:Y:S02]  /*2450*/  SHF.R.W.U32 R24, R24, R9.reuse, R23 ;  /* 0x0000000918187219 */ /* 0x080fe40000001e17 */
[----:B------:R-:W-:-:S02]  /*2460*/  SHF.R.W.U32 R23, R23, R9, RZ ;  /* 0x0000000917177219 */ /* 0x000fc40000001eff */
[----:B------:R-:W-:Y:S02]  /*2470*/  SEL R20, R20, R21, !P2 ;  /* 0x0000001514147207 */ /* 0x000fe40005000000 */
[----:B------:R-:W-:Y:S02]  /*2480*/  SEL R21, R21, R24, !P2 ;  /* 0x0000001815157207 */ /* 0x000fe40005000000 */
[----:B------:R-:W-:Y:S02]  /*2490*/  @P1 SEL R20, R24, R23, !P2 ;  /* 0x0000001718141207 */ /* 0x000fe40005000000 */
[----:B------:R-:W-:Y:S02]  /*24a0*/  @P1 SEL R21, R23, RZ, !P2 ;  /* 0x000000ff17151207 */ /* 0x000fe40005000000 */
[--C-:B------:R-:W-:Y:S02]  /*24b0*/  SHF.R.U64 R36, R36, 0x1, R37.reuse ;  /* 0x0000000124247819 */ /* 0x100fe40000001225 */
[----:B------:R-:W-:-:S02]  /*24c0*/  SHF.R.U32.HI R37, RZ, 0x1, R37 ;  /* 0x00000001ff257819 */ /* 0x000fc40000011625 */
[----:B------:R-:W-:Y:S02]  /*24d0*/  SEL R21, R21, 0xffffffff, P3 ;  /* 0xffffffff15157807 */ /* 0x000fe40001800000 */
[----:B------:R-:W-:Y:S01]  /*24e0*/  SEL R20, R20, 0xffffffff, P3 ;  /* 0xffffffff14147807 */ /* 0x000fe20001800000 */
[----:B------:R-:W-:Y:S06]  /*24f0*/  @P0 BRA `(.L_x_29) ;  /* 0xfffffff400440947 */ /* 0x000fec000383ffff */
[----:B------:R-:W-:Y:S05]  /*2500*/  BSYNC.RECONVERGENT B3 ;  /* 0x0000000000037941 */ /* 0x000fea0003800200 */
.L_x_22:
[----:B------:R-:W-:Y:S02]  /*2510*/  ISETP.NE.U32.AND P0, PT, R39, 0x1, PT ;  /* 0x000000012700780c */ /* 0x000fe40003f05070 */
[----:B------:R-:W-:Y:S02]  /*2520*/  PRMT R20, RZ, 0x7610, R20 ;  /* 0x00007610ff147816 */ /* 0x000fe40000000014 */
[----:B------:R-:W-:-:S13]  /*2530*/  ISETP.NE.AND.EX P0, PT, R17, RZ, PT, P0 ;  /* 0x000000ff1100720c */ /* 0x000fda0003f05300 */
[----:B------:R-:W-:Y:S05]  /*2540*/  @!P0 BREAK.RELIABLE B2 ;  /* 0x0000000000028942 */ /* 0x000fea0003800100 */
[----:B------:R-:W-:Y:S05]  /*2550*/  @!P0 BRA `(.L_x_3) ;  /* 0x00000000003c8947 */ /* 0x000fea0003800000 */
[----:B------:R-:W-:-:S04]  /*2560*/  ISETP.NE.U32.AND P0, PT, R39, R3, PT ;  /* 0x000000032700720c */ /* 0x000fc80003f05070 */
[----:B------:R-:W-:-:S13]  /*2570*/  ISETP.NE.AND.EX P0, PT, R17, R4, PT, P0 ;  /* 0x000000041100720c */ /* 0x000fda0003f05300 */
[----:B------:R-:W-:Y:S05]  /*2580*/  @!P0 BRA `(.L_x_18) ;  /* 0x00000000001c8947 */ /* 0x000fea0003800000 */
[----:B------:R-:W-:Y:S01]  /*2590*/  VIADD R35, R35, 0x1 ;  /* 0x0000000123237836 */ /* 0x000fe20000000000 */
[----:B------:R-:W-:-:S04]  /*25a0*/  PRMT R20, RZ, 0x7610, R20 ;  /* 0x00007610ff147816 */ /* 0x000fc80000000014 */
[----:B------:R-:W-:-:S04]  /*25b0*/  ISETP.GT.U32.AND P0, PT, R6, R35, PT ;  /* 0x000000230600720c */ /* 0x000fc80003f04070 */
[----:B------:R-:W-:-:S13]  /*25c0*/  ISETP.GT.U32.AND.EX P0, PT, R8, RZ, PT, P0 ;  /* 0x000000ff0800720c */ /* 0x000fda0003f04100 */
[----:B------:R-:W-:Y:S05]  /*25d0*/  @!P0 BREAK.RELIABLE B2 ;  /* 0x0000000000028942 */ /* 0x000fea0003800100 */
[----:B------:R-:W-:Y:S05]  /*25e0*/  @!P0 BRA `(.L_x_3) ;  /* 0x0000000000188947 */ /* 0x000fea0003800000 */
[----:B------:R-:W-:Y:S05]  /*25f0*/  BRA `(.L_x_30) ;  /* 0xfffffff000887947 */ /* 0x000fea000383ffff */
.L_x_18:
[----:B------:R-:W-:Y:S05]  /*2600*/  BSYNC.RELIABLE B2 ;  /* 0x0000000000027941 */ /* 0x000fea0003800100 */
.L_x_17:
[----:B------:R-:W-:-:S05]  /*2610*/  VIADD R0, R0, 0x1 ;  /* 0x0000000100007836 */ /* 0x000fca0000000000 */
[----:B------:R-:W-:-:S13]  /*2620*/  ISETP.NE.AND P0, PT, R0, 0xd, PT ;  /* 0x0000000d0000780c */ /* 0x000fda0003f05270 */
[----:B------:R-:W-:Y:S05]  /*2630*/  @P0 BRA `(.L_x_31) ;  /* 0xffffffe000740947 */ /* 0x000fea000383ffff */
[----:B------:R-:W-:-:S07]  /*2640*/  IMAD.MOV.U32 R20, RZ, RZ, 0x1 ;  /* 0x00000001ff147424 */ /* 0x000fce00078e00ff */
.L_x_3:
[----:B------:R-:W-:Y:S05]  /*2650*/  BSYNC.RECONVERGENT B1 ;  /* 0x0000000000017941 */ /* 0x000fea0003800200 */
.L_x_0:
[----:B------:R-:W-:Y:S05]  /*2660*/  WARPSYNC.ALL ;  /* 0x0000000000007948 */ /* 0x000fea0003800000 */
[----:B------:R-:W0:Y:S02]  /*2670*/  LDCU.64 UR4, c[0x0][0x380] ;  /* 0x00007000ff0477ac */ /* 0x000e240008000a00 */
[----:B0-----:R-:W-:-:S05]  /*2680*/  IADD3 R2, P0, PT, R2, UR4, RZ ;  /* 0x0000000402027c10 */ /* 0x001fca000ff1e0ff */
[----:B------:R-:W-:-:S05]  /*2690*/  IMAD.X R3, RZ, RZ, UR5, P0 ;  /* 0x00000005ff037e24 */ /* 0x000fca00080e06ff */
[----:B------:R-:W-:Y:S01]  /*26a0*/  STG.E.U8 desc[UR6][R2.64], R20 ;  /* 0x0000001402007986 */ /* 0x000fe2000c101106 */
[----:B------:R-:W-:Y:S05]  /*26b0*/  EXIT ;  /* 0x000000000000794d */ /* 0x000fea0003800000 */
        .weak           $__internal_0_$__cuda_sm20_rem_u64
        .type           $__internal_0_$__cuda_sm20_rem_u64,@function
        .size           $__internal_0_$__cuda_sm20_rem_u64,(.L_x_33 - $__internal_0_$__cuda_sm20_rem_u64)
$__internal_0_$__cuda_sm20_rem_u64:
[----:B------:R-:W-:Y:S02]  /*26c0*/  IMAD.MOV.U32 R24, RZ, RZ, R18 ;  /* 0x000000ffff187224 */ /* 0x000fe400078e0012 */
[----:B------:R-:W-:-:S04]  /*26d0*/  IMAD.MOV.U32 R25, RZ, RZ, R19 ;  /* 0x000000ffff197224 */ /* 0x000fc800078e0013 */
[----:B------:R-:W0:Y:S08]  /*26e0*/  I2F.U64.RP R24, R24 ;  /* 0x0000001800187312 */ /* 0x000e300000309000 */
[----:B0-----:R-:W0:Y:S02]  /*26f0*/  MUFU.RCP R20, R24 ;  /* 0x0000001800147308 */ /* 0x001e240000001000 */
[----:B0-----:R-:W-:-:S06]  /*2700*/  VIADD R22, R20, 0x1ffffffe ;  /* 0x1ffffffe14167836 */ /* 0x001fcc0000000000 */
[----:B------:R-:W0:Y:S02]  /*2710*/  F2I.U64.TRUNC R22, R22 ;  /* 0x0000001600167311 */ /* 0x000e24000020d800 */
[----:B0-----:R-:W-:-:S04]  /*2720*/  IMAD.WIDE.U32 R20, R22, R18, RZ ;  /* 0x0000001216147225 */ /* 0x001fc800078e00ff */
[----:B------:R-:W-:Y:S01]  /*2730*/  IMAD R21, R22, R19, R21 ;  /* 0x0000001316157224 */ /* 0x000fe200078e0215 */
[----:B------:R-:W-:-:S03]  /*2740*/  IADD3 R27, P0, PT, RZ, -R20, RZ ;  /* 0x80000014ff1b7210 */ /* 0x000fc60007f1e0ff */
[----:B------:R-:W-:Y:S02]  /*2750*/  IMAD R21, R23, R18, R21 ;  /* 0x0000001217157224 */ /* 0x000fe400078e0215 */
[----:B------:R-:W-:-:S04]  /*2760*/  IMAD.HI.U32 R20, R22, R27, RZ ;  /* 0x0000001b16147227 */ /* 0x000fc800078e00ff */
[----:B------:R-:W-:Y:S02]  /*2770*/  IMAD.X R29, RZ, RZ, ~R21, P0 ;  /* 0x000000ffff1d7224 */ /* 0x000fe400000e0e15 */
[----:B------:R-:W-:Y:S02]  /*2780*/  IMAD.MOV.U32 R21, RZ, RZ, R22 ;  /* 0x000000ffff157224 */ /* 0x000fe400078e0016 */
[-C--:B------:R-:W-:Y:S02]  /*2790*/  IMAD R25, R23, R29.reuse, RZ ;  /* 0x0000001d17197224 */ /* 0x080fe400078e02ff */
[----:B------:R-:W-:-:S04]  /*27a0*/  IMAD.WIDE.U32 R20, P0, R22, R29, R20 ;  /* 0x0000001d16147225 */ /* 0x000fc80007800014 */
[----:B------:R-:W-:-:S04]  /*27b0*/  IMAD.HI.U32 R29, R23, R29, RZ ;  /* 0x0000001d171d7227 */ /* 0x000fc800078e00ff */
[----:B------:R-:W-:-:S05]  /*27c0*/  IMAD.HI.U32 R20, P4, R23, R27, R20 ;  /* 0x0000001b17147227 */ /* 0x000fca0007880014 */
[----:B------:R-:W-:Y:S01]  /*27d0*/  IADD3 R21, P5, PT, R25, R20, RZ ;  /* 0x0000001419157210 */ /* 0x000fe20007fbe0ff */
[----:B------:R-:W-:-:S04]  /*27e0*/  IMAD.X R20, R29, 0x1, R23, P0 ;  /* 0x000000011d147824 */ /* 0x000fc800000e0617 */
[----:B------:R-:W-:Y:S01]  /*27f0*/  IMAD.WIDE.U32 R22, R21, R18, RZ ;  /* 0x0000001215167225 */ /* 0x000fe200078e00ff */
[----:B------:R-:W-:-:S03]  /*2800*/  IADD3.X R25, PT, PT, RZ, RZ, R20, P5, P4 ;  /* 0x000000ffff197210 */ /* 0x000fc60002fe8414 */
[----:B------:R-:W-:Y:S01]  /*2810*/  IMAD R20, R21, R19, R23 ;  /* 0x0000001315147224 */ /* 0x000fe200078e0217 */
[----:B------:R-:W-:-:S03]  /*2820*/  IADD3 R23, P0, PT, RZ, -R22, RZ ;  /* 0x80000016ff177210 */ /* 0x000fc60007f1e0ff */
[----:B------:R-:W-:Y:S02]  /*2830*/  IMAD R22, R25, R18, R20 ;  /* 0x0000001219167224 */ /* 0x000fe400078e0214 */
[----:B------:R-:W-:-:S04]  /*2840*/  IMAD.HI.U32 R20, R21, R23, RZ ;  /* 0x0000001715147227 */ /* 0x000fc800078e00ff */
[----:B------:R-:W-:-:S04]  /*2850*/  IMAD.X R22, RZ, RZ, ~R22, P0 ;  /* 0x000000ffff167224 */ /* 0x000fc800000e0e16 */
[----:B------:R-:W-:-:S04]  /*2860*/  IMAD.WIDE.U32 R20, P0, R21, R22, R20 ;  /* 0x0000001615147225 */ /* 0x000fc80007800014 */
[C---:B------:R-:W-:Y:S02]  /*2870*/  IMAD R27, R25.reuse, R22, RZ ;  /* 0x00000016191b7224 */ /* 0x040fe400078e02ff */
[----:B------:R-:W-:-:S04]  /*2880*/  IMAD.HI.U32 R20, P4, R25, R23, R20 ;  /* 0x0000001719147227 */ /* 0x000fc80007880014 */
[----:B------:R-:W-:Y:S01]  /*2890*/  IMAD.HI.U32 R24, R25, R22, RZ ;  /* 0x0000001619187227 */ /* 0x000fe200078e00ff */
[----:B------:R-:W-:-:S03]  /*28a0*/  IADD3 R22, P5, PT, R27, R20, RZ ;  /* 0x000000141b167210 */ /* 0x000fc60007fbe0ff */
[----:B------:R-:W-:Y:S02]  /*28b0*/  IMAD.X R25, R24, 0x1, R25, P0 ;  /* 0x0000000118197824 */ /* 0x000fe400000e0619 */
[----:B------:R-:W-:-:S03]  /*28c0*/  IMAD.HI.U32 R20, R22, R39, RZ ;  /* 0x0000002716147227 */ /* 0x000fc600078e00ff */
[----:B------:R-:W-:Y:S01]  /*28d0*/  IADD3.X R24, PT, PT, RZ, RZ, R25, P5, P4 ;  /* 0x000000ffff187210 */ /* 0x000fe20002fe8419 */
[----:B------:R-:W-:Y:S02]  /*28e0*/  IMAD.MOV.U32 R21, RZ, RZ, RZ ;  /* 0x000000ffff157224 */ /* 0x000fe400078e00ff */
[----:B------:R-:W-:Y:S02]  /*28f0*/  IMAD.MOV.U32 R27, RZ, RZ, 0x0 ;  /* 0x00000000ff1b7424 */ /* 0x000fe400078e00ff */
[----:B------:R-:W-:-:S04]  /*2900*/  IMAD.WIDE.U32 R20, R22, R17, R20 ;  /* 0x0000001116147225 */ /* 0x000fc800078e0014 */
[C---:B------:R-:W-:Y:S02]  /*2910*/  IMAD R23, R24.reuse, R17, RZ ;  /* 0x0000001118177224 */ /* 0x040fe400078e02ff */
[----:B------:R-:W-:-:S04]  /*2920*/  IMAD.HI.U32 R20, P0, R24, R39, R20 ;  /* 0x0000002718147227 */ /* 0x000fc80007800014 */
[----:B------:R-:W-:Y:S01]  /*2930*/  IMAD.HI.U32 R22, R24, R17, RZ ;  /* 0x0000001118167227 */ /* 0x000fe200078e00ff */
[----:B------:R-:W-:-:S03]  /*2940*/  IADD3 R23, P4, PT, R23, R20, RZ ;  /* 0x0000001417177210 */ /* 0x000fc60007f9e0ff */
[----:B------:R-:W-:Y:S02]  /*2950*/  IMAD.X R22, RZ, RZ, R22, P0 ;  /* 0x000000ffff167224 */ /* 0x000fe400000e0616 */
[----:B------:R-:W-:-:S04]  /*2960*/  IMAD.WIDE.U32 R20, R23, R18, RZ ;  /* 0x0000001217147225 */ /* 0x000fc800078e00ff */
[----:B------:R-:W-:Y:S02]  /*2970*/  IMAD.X R25, RZ, RZ, R22, P4 ;  /* 0x000000ffff197224 */ /* 0x000fe400020e0616 */
[----:B------:R-:W-:Y:S01]  /*2980*/  IMAD R23, R23, R19, R21 ;  /* 0x0000001317177224 */ /* 0x000fe200078e0215 */
[----:B------:R-:W-:-:S03]  /*2990*/  IADD3 R21, P4, PT, -R20, R39, RZ ;  /* 0x0000002714157210 */ /* 0x000fc60007f9e1ff */
[-C--:B------:R-:W-:Y:S01]  /*29a0*/  IMAD R20, R25, R18.reuse, R23 ;  /* 0x0000001219147224 */ /* 0x080fe200078e0217 */
[----:B------:R-:W-:-:S03]  /*29b0*/  ISETP.GE.U32.AND P0, PT, R21, R18, PT ;  /* 0x000000121500720c */ /* 0x000fc60003f06070 */
[----:B------:R-:W-:Y:S01]  /*29c0*/  IMAD.X R20, R17, 0x1, ~R20, P4 ;  /* 0x0000000111147824 */ /* 0x000fe200020e0e14 */
[----:B------:R-:W-:-:S04]  /*29d0*/  IADD3 R17, P4, PT, -R18, R21, RZ ;  /* 0x0000001512117210 */ /* 0x000fc80007f9e1ff */
[C---:B------:R-:W-:Y:S01]  /*29e0*/  ISETP.GE.U32.AND.EX P0, PT, R20.reuse, R19, PT, P0 ;  /* 0x000000131400720c */ /* 0x040fe20003f06100 */
[----:B------:R-:W-:Y:S01]  /*29f0*/  IMAD.X R22, R20, 0x1, ~R19, P4 ;  /* 0x0000000114167824 */ /* 0x000fe200020e0e13 */
[----:B------:R-:W-:Y:S02]  /*2a00*/  ISETP.NE.U32.AND P4, PT, R18, RZ, PT ;  /* 0x000000ff1200720c */ /* 0x000fe40003f85070 */
[----:B------:R-:W-:Y:S02]  /*2a10*/  SEL R17, R17, R21, P0 ;  /* 0x0000001511117207 */ /* 0x000fe40000000000 */
[----:B------:R-:W-:Y:S02]  /*2a20*/  SEL R22, R22, R20, P0 ;  /* 0x0000001416167207 */ /* 0x000fe40000000000 */
[----:B------:R-:W-:Y:S02]  /*2a30*/  IADD3 R20, P5, PT, -R18, R17, RZ ;  /* 0x0000001112147210 */ /* 0x000fe40007fbe1ff */
[----:B------:R-:W-:-:S02]  /*2a40*/  ISETP.GE.U32.AND P0, PT, R17, R18, PT ;  /* 0x000000121100720c */ /* 0x000fc40003f06070 */
[----:B------:R-:W-:Y:S01]  /*2a50*/  ISETP.NE.AND.EX P4, PT, R19, RZ, PT, P4 ;  /* 0x000000ff1300720c */ /* 0x000fe20003f85340 */
[C---:B------:R-:W-:Y:S01]  /*2a60*/  IMAD.X R21, R22.reuse, 0x1, ~R19, P5 ;  /* 0x0000000116157824 */ /* 0x040fe200028e0e13 */
[----:B------:R-:W-:-:S04]  /*2a70*/  ISETP.GE.U32.AND.EX P0, PT, R22, R19, PT, P0 ;  /* 0x000000131600720c */ /* 0x000fc80003f06100 */
[----:B------:R-:W-:Y:S02]  /*2a80*/  SEL R20, R20, R17, P0 ;  /* 0x0000001114147207 */ /* 0x000fe40000000000 */
[----:B------:R-:W-:Y:S02]  /*2a90*/  SEL R21, R21, R22, P0 ;  /* 0x0000001615157207 */ /* 0x000fe40000000000 */
[----:B------:R-:W-:Y:S02]  /*2aa0*/  SEL R20, R20, 0xffffffff, P4 ;  /* 0xffffffff14147807 */ /* 0x000fe40002000000 */
[----:B------:R-:W-:Y:S01]  /*2ab0*/  SEL R21, R21, 0xffffffff, P4 ;  /* 0xffffffff15157807 */ /* 0x000fe20002000000 */
[----:B------:R-:W-:Y:S06]  /*2ac0*/  RET.REL.NODEC R26 `(_Z6kernelPbPKmm) ;  /* 0xffffffd41a4c7950 */ /* 0x000fec0003c3ffff */
.L_x_32:
[----:B------:R-:W-:-:S00]  /*2ad0*/  BRA `(.L_x_32) ;  /* 0xfffffffc00fc7947 */ /* 0x000fc0000383ffff */
[----:B------:R-:W-:-:S00]  /*2ae0*/  NOP ;  /* 0x0000000000007918 */ /* 0x000fc00000000000 */
        /* <DEDUP_REMOVED lines=9> */
.L_x_33:


//--------------------- .nv.shared.reserved.0     --------------------------
	.section	.nv.shared.reserved.0,"aw",@nobits
	.weak		__nv_reservedSMEM_offset_0_alias
	.size		__nv_reservedSMEM_offset_0_alias, 0, 64
	.other		__nv_reservedSMEM_offset_0_alias,@"STO_CUDA_RESERVED_SHARED STV_DEFAULT"
__nv_reservedSMEM_offset_0_alias:
	.zero		0
	.zero		64


//--------------------- .nv.constant0._Z6kernelPbPKmm --------------------------
	.section	.nv.constant0._Z6kernelPbPKmm,"a",@progbits
	.sectionflags	@""
	.align	4
.nv.constant0._Z6kernelPbPKmm:
	.zero		920


//--------------------- SYMBOLS --------------------------

	.type		.nv.reservedSmem.offset0,@object
	.size		.nv.reservedSmem.offset0,0x4
